def attn_fwd(
    Q,
    K,
    V,
    Out,
    Lse,
    sm_scale,
    stride_qz,
    stride_qh,
    stride_qm,
    stride_qk,
    stride_kz,
    stride_kh,
    stride_kn,
    stride_kk,
    stride_vz,
    stride_vh,
    stride_vn,
    stride_vk,
    stride_oz,
    stride_oh,
    stride_om,
    stride_ok,
    seqlen_q,
    seqlen_k,
    BLOCK_M: tl.constexpr,
    BLOCK_N: tl.constexpr,
    HEAD_DIM: tl.constexpr,
    CAUSAL: tl.constexpr,
):
    start_m = tl.program_id(0)
    off_hz = tl.program_id(1)
    q_off = off_hz * stride_qh
    k_off = off_hz * stride_kh
    v_off = off_hz * stride_vh
    offs_m = start_m * BLOCK_M + tl.arange(0, BLOCK_M)
    offs_d = tl.arange(0, HEAD_DIM)
    offs_n = tl.arange(0, BLOCK_N)
    q_ptrs = Q + q_off + offs_m[:, None] * stride_qm + offs_d[None, :] * stride_qk
    k_ptrs = K + k_off + offs_d[:, None] * stride_kk + offs_n[None, :] * stride_kn
    v_ptrs = V + v_off + offs_n[:, None] * stride_vn + offs_d[None, :] * stride_vk
    m_i = tl.full([BLOCK_M], float("-inf"), dtype=tl.float32)
    l_i = tl.zeros([BLOCK_M], dtype=tl.float32) + 1.0
    acc = tl.zeros([BLOCK_M, HEAD_DIM], dtype=tl.float32)
    q = tl.load(q_ptrs)
    acc, l_i, m_i = _attn_fwd_inner(
        acc,
        l_i,
        m_i,
        q,
        k_ptrs,
        v_ptrs,
        sm_scale,
        stride_kn,
        stride_vn,
        start_m,
        seqlen_k,
        BLOCK_M,
        BLOCK_N,
        HEAD_DIM,
        CAUSAL,
    )
    acc = acc / l_i[:, None]
    lse = m_i + tl.math.log2(l_i) / 1.4426950408889634
    o_ptrs = (
        Out
        + off_hz * stride_oh
        + offs_m[:, None] * stride_om
        + offs_d[None, :] * stride_ok
    )
    tl.store(o_ptrs, acc.to(Out.dtype.element_ty))
    tl.store(Lse + off_hz * seqlen_q + offs_m, lse)

# config = {"BLOCK_M": 256, "BLOCK_N": 128, "HEAD_DIM": 16, "arch": "sm_90", "causal": true, "dtype": "bf16", "num_stages": 2, "num_warps": 8}
# arch = sm_90


// ===== COMPILED SASS (sm_90a) =====

	.target	sm_90a

	.elftype	@"ET_EXEC"


//--------------------- .note.nv.tkinfo           --------------------------
	.section	.note.nv.tkinfo,"",@"SHT_NOTE"
	.sectionflags	@"SHF_NOTE_NV_TKINFO"
	.tkinfo
        /*0018*/ 	.word	0x00000002
        /*0030*/ 	.string	""
        /*0030*/ 	.string	"ptxas"
        /*0030*/ 	.string	"Cuda compilation tools, release 13.0, V13.0.88"
        /*0030*/ 	.string	"Build cuda_13.0.r13.0/compiler.36424714_0"
        /*0030*/ 	.string	"-v  -suppress-debug-info  -lineinfo  -arch sm_90a "



//--------------------- .note.nv.cuinfo           --------------------------
	.section	.note.nv.cuinfo,"",@"SHT_NOTE"
	.sectionflags	@"SHF_NOTE_NV_CUINFO"
        /*0018*/ 	.short	0x0002
        /*001a*/ 	.short	0x005a
        /*001c*/ 	.short	0x0082
	.zero		2


//--------------------- .nv.info                  --------------------------
	.section	.nv.info,"",@"SHT_CUDA_INFO"
	.align	4


	//----- nvinfo : EIATTR_REGCOUNT
	.align		4
        /*0000*/ 	.byte	0x04, 0x2f
        /*0002*/ 	.short	(.L_2 - .L_1)
	.align		4
.L_1:
        /*0004*/ 	.word	index@(attn_fwd)
        /*0008*/ 	.word	0x000000ff


	//----- nvinfo : EIATTR_FRAME_SIZE
	.align		4
.L_2:
        /*000c*/ 	.byte	0x04, 0x11
        /*000e*/ 	.short	(.L_4 - .L_3)
	.align		4
.L_3:
        /*0010*/ 	.word	index@(attn_fwd)
        /*0014*/ 	.word	0x00000010


	//----- nvinfo : EIATTR_MIN_STACK_SIZE
	.align		4
.L_4:
        /*0018*/ 	.byte	0x04, 0x12
        /*001a*/ 	.short	(.L_6 - .L_5)
	.align		4
.L_5:
        /*001c*/ 	.word	index@(attn_fwd)
        /*0020*/ 	.word	0x00000010
.L_6:


//--------------------- .nv.compat                --------------------------
	.section	.nv.compat,"",@"SHT_CUDA_COMPAT_INFO"
	.align	4
        /*0000*/ 	.byte	0x02, 0x09, 0x01, 0x00, 0x02, 0x02, 0x04, 0x00, 0x02, 0x05, 0x05, 0x00, 0x03, 0x07, 0x01, 0x01
        /*0010*/ 	.byte	0x02, 0x03, 0x00, 0x00, 0x02, 0x06, 0x01, 0x00, 0x04, 0x0b, 0x08, 0x00, 0x00, 0x00, 0x00, 0x00
        /*0020*/ 	.byte	0x00, 0x00, 0x00, 0x00


//--------------------- .nv.info.attn_fwd         --------------------------
	.section	.nv.info.attn_fwd,"",@"SHT_CUDA_INFO"
	.sectionflags	@""
	.align	4


	//----- nvinfo : EIATTR_CUDA_API_VERSION
	.align		4
        /*0000*/ 	.byte	0x04, 0x37
        /*0002*/ 	.short	(.L_8 - .L_7)
.L_7:
        /*0004*/ 	.word	0x00000082


	//----- nvinfo : EIATTR_KPARAM_INFO
	.align		4
.L_8:
        /*0008*/ 	.byte	0x04, 0x17
        /*000a*/ 	.short	(.L_10 - .L_9)
.L_9:
        /*000c*/ 	.word	0x00000000
        /*0010*/ 	.short	0x0019
        /*0012*/ 	.short	0x0080
        /*0014*/ 	.byte	0x00, 0xf4, 0x21, 0x00


	//----- nvinfo : EIATTR_KPARAM_INFO
	.align		4
.L_10:
        /*0018*/ 	.byte	0x04, 0x17
        /*001a*/ 	.short	(.L_12 - .L_11)
.L_11:
        /*001c*/ 	.word	0x00000000
        /*0020*/ 	.short	0x0018
        /*0022*/ 	.short	0x0078
        /*0024*/ 	.byte	0x00, 0xf4, 0x21, 0x00


	//----- nvinfo : EIATTR_KPARAM_INFO
	.align		4
.L_12:
        /*0028*/ 	.byte	0x04, 0x17
        /*002a*/ 	.short	(.L_14 - .L_13)
.L_13:
        /*002c*/ 	.word	0x00000000
        /*0030*/ 	.short	0x0017
        /*0032*/ 	.short	0x0070
        /*0034*/ 	.byte	0x00, 0xf0, 0x11, 0x00


	//----- nvinfo : EIATTR_KPARAM_INFO
	.align		4
.L_14:
        /*0038*/ 	.byte	0x04, 0x17
        /*003a*/ 	.short	(.L_16 - .L_15)
.L_15:
        /*003c*/ 	.word	0x00000000
        /*0040*/ 	.short	0x0016
        /*0042*/ 	.short	0x006c
        /*0044*/ 	.byte	0x00, 0xf0, 0x11, 0x00


	//----- nvinfo : EIATTR_KPARAM_INFO
	.align		4
.L_16:
        /*0048*/ 	.byte	0x04, 0x17
        /*004a*/ 	.short	(.L_18 - .L_17)
.L_17:
        /*004c*/ 	.word	0x00000000
        /*0050*/ 	.short	0x0015
        /*0052*/ 	.short	0x0068
        /*0054*/ 	.byte	0x00, 0xf0, 0x11, 0x00


	//----- nvinfo : EIATTR_KPARAM_INFO
	.align		4
.L_18:
        /*0058*/ 	.byte	0x04, 0x17
        /*005a*/ 	.short	(.L_20 - .L_19)
.L_19:
        /*005c*/ 	.word	0x00000000
        /*0060*/ 	.short	0x0014
        /*0062*/ 	.short	0x0064
        /*0064*/ 	.byte	0x00, 0xf0, 0x11, 0x00


	//----- nvinfo : EIATTR_KPARAM_INFO
	.align		4
.L_20:
        /*0068*/ 	.byte	0x04, 0x17
        /*006a*/ 	.short	(.L_22 - .L_21)
.L_21:
        /*006c*/ 	.word	0x00000000
        /*0070*/ 	.short	0x0013
        /*0072*/ 	.short	0x0060
        /*0074*/ 	.byte	0x00, 0xf0, 0x11, 0x00


	//----- nvinfo : EIATTR_KPARAM_INFO
	.align		4
.L_22:
        /*0078*/ 	.byte	0x04, 0x17
        /*007a*/ 	.short	(.L_24 - .L_23)
.L_23:
        /*007c*/ 	.word	0x00000000
        /*0080*/ 	.short	0x0012
        /*0082*/ 	.short	0x005c
        /*0084*/ 	.byte	0x00, 0xf0, 0x11, 0x00


	//----- nvinfo : EIATTR_KPARAM_INFO
	.align		4
.L_24:
        /*0088*/ 	.byte	0x04, 0x17
        /*008a*/ 	.short	(.L_26 - .L_25)
.L_25:
        /*008c*/ 	.word	0x00000000
        /*0090*/ 	.short	0x0011
        /*0092*/ 	.short	0x0058
        /*0094*/ 	.byte	0x00, 0xf0, 0x11, 0x00


	//----- nvinfo : EIATTR_KPARAM_INFO
	.align		4
.L_26:
        /*0098*/ 	.byte	0x04, 0x17
        /*009a*/ 	.short	(.L_28 - .L_27)
.L_27:
        /*009c*/ 	.word	0x00000000
        /*00a0*/ 	.short	0x0010
        /*00a2*/ 	.short	0x0054
        /*00a4*/ 	.byte	0x00, 0xf0, 0x11, 0x00


	//----- nvinfo : EIATTR_KPARAM_INFO
	.align		4
.L_28:
        /*00a8*/ 	.byte	0x04, 0x17
        /*00aa*/ 	.short	(.L_30 - .L_29)
.L_29:
        /*00ac*/ 	.word	0x00000000
        /*00b0*/ 	.short	0x000f
        /*00b2*/ 	.short	0x0050
        /*00b4*/ 	.byte	0x00, 0xf0, 0x11, 0x00


	//----- nvinfo : EIATTR_KPARAM_INFO
	.align		4
.L_30:
        /*00b8*/ 	.byte	0x04, 0x17
        /*00ba*/ 	.short	(.L_32 - .L_31)
.L_31:
        /*00bc*/ 	.word	0x00000000
        /*00c0*/ 	.short	0x000e
        /*00c2*/ 	.short	0x004c
        /*00c4*/ 	.byte	0x00, 0xf0, 0x11, 0x00


	//----- nvinfo : EIATTR_KPARAM_INFO
	.align		4
.L_32:
        /*00c8*/ 	.byte	0x04, 0x17
        /*00ca*/ 	.short	(.L_34 - .L_33)
.L_33:
        /*00cc*/ 	.word	0x00000000
        /*00d0*/ 	.short	0x000d
        /*00d2*/ 	.short	0x0048
        /*00d4*/ 	.byte	0x00, 0xf0, 0x11, 0x00


	//----- nvinfo : EIATTR_KPARAM_INFO
	.align		4
.L_34:
        /*00d8*/ 	.byte	0x04, 0x17
        /*00da*/ 	.short	(.L_36 - .L_35)
.L_35:
        /*00dc*/ 	.word	0x00000000
        /*00e0*/ 	.short	0x000c
        /*00e2*/ 	.short	0x0044
        /*00e4*/ 	.byte	0x00, 0xf0, 0x11, 0x00


	//----- nvinfo : EIATTR_KPARAM_INFO
	.align		4
.L_36:
        /*00e8*/ 	.byte	0x04, 0x17
        /*00ea*/ 	.short	(.L_38 - .L_37)
.L_37:
        /*00ec*/ 	.word	0x00000000
        /*00f0*/ 	.short	0x000b
        /*00f2*/ 	.short	0x0040
        /*00f4*/ 	.byte	0x00, 0xf0, 0x11, 0x00


	//----- nvinfo : EIATTR_KPARAM_INFO
	.align		4
.L_38:
        /*00f8*/ 	.byte	0x04, 0x17
        /*00fa*/ 	.short	(.L_40 - .L_39)
.L_39:
        /*00fc*/ 	.word	0x00000000
        /*0100*/ 	.short	0x000a
        /*0102*/ 	.short	0x003c
        /*0104*/ 	.byte	0x00, 0xf0, 0x11, 0x00


	//----- nvinfo : EIATTR_KPARAM_INFO
	.align		4
.L_40:
        /*0108*/ 	.byte	0x04, 0x17
        /*010a*/ 	.short	(.L_42 - .L_41)
.L_41:
        /*010c*/ 	.word	0x00000000
        /*0110*/ 	.short	0x0009
        /*0112*/ 	.short	0x0038
        /*0114*/ 	.byte	0x00, 0xf0, 0x11, 0x00


	//----- nvinfo : EIATTR_KPARAM_INFO
	.align		4
.L_42:
        /*0118*/ 	.byte	0x04, 0x17
        /*011a*/ 	.short	(.L_44 - .L_43)
.L_43:
        /*011c*/ 	.word	0x00000000
        /*0120*/ 	.short	0x0008
        /*0122*/ 	.short	0x0034
        /*0124*/ 	.byte	0x00, 0xf0, 0x11, 0x00


	//----- nvinfo : EIATTR_KPARAM_INFO
	.align		4
.L_44:
        /*0128*/ 	.byte	0x04, 0x17
        /*012a*/ 	.short	(.L_46 - .L_45)
.L_45:
        /*012c*/ 	.word	0x00000000
        /*0130*/ 	.short	0x0007
        /*0132*/ 	.short	0x0030
        /*0134*/ 	.byte	0x00, 0xf0, 0x11, 0x00


	//----- nvinfo : EIATTR_KPARAM_INFO
	.align		4
.L_46:
        /*0138*/ 	.byte	0x04, 0x17
        /*013a*/ 	.short	(.L_48 - .L_47)
.L_47:
        /*013c*/ 	.word	0x00000000
        /*0140*/ 	.short	0x0006
        /*0142*/ 	.short	0x002c
        /*0144*/ 	.byte	0x00, 0xf0, 0x11, 0x00


	//----- nvinfo : EIATTR_KPARAM_INFO
	.align		4
.L_48:
        /*0148*/ 	.byte	0x04, 0x17
        /*014a*/ 	.short	(.L_50 - .L_49)
.L_49:
        /*014c*/ 	.word	0x00000000
        /*0150*/ 	.short	0x0005
        /*0152*/ 	.short	0x0028
        /*0154*/ 	.byte	0x00, 0xf0, 0x11, 0x00


	//----- nvinfo : EIATTR_KPARAM_INFO
	.align		4
.L_50:
        /*0158*/ 	.byte	0x04, 0x17
        /*015a*/ 	.short	(.L_52 - .L_51)
.L_51:
        /*015c*/ 	.word	0x00000000
        /*0160*/ 	.short	0x0004
        /*0162*/ 	.short	0x0020
        /*0164*/ 	.byte	0x00, 0xf4, 0x21, 0x00


	//----- nvinfo : EIATTR_KPARAM_INFO
	.align		4
.L_52:
        /*0168*/ 	.byte	0x04, 0x17
        /*016a*/ 	.short	(.L_54 - .L_53)
.L_53:
        /*016c*/ 	.word	0x00000000
        /*0170*/ 	.short	0x0003
        /*0172*/ 	.short	0x0018
        /*0174*/ 	.byte	0x00, 0xf4, 0x21, 0x00


	//----- nvinfo : EIATTR_KPARAM_INFO
	.align		4
.L_54:
        /*0178*/ 	.byte	0x04, 0x17
        /*017a*/ 	.short	(.L_56 - .L_55)
.L_55:
        /*017c*/ 	.word	0x00000000
        /*0180*/ 	.short	0x0002
        /*0182*/ 	.short	0x0010
        /*0184*/ 	.byte	0x00, 0xf4, 0x21, 0x00


	//----- nvinfo : EIATTR_KPARAM_INFO
	.align		4
.L_56:
        /*0188*/ 	.byte	0x04, 0x17
        /*018a*/ 	.short	(.L_58 - .L_57)
.L_57:
        /*018c*/ 	.word	0x00000000
        /*0190*/ 	.short	0x0001
        /*0192*/ 	.short	0x0008
        /*0194*/ 	.byte	0x00, 0xf4, 0x21, 0x00


	//----- nvinfo : EIATTR_KPARAM_INFO
	.align		4
.L_58:
        /*0198*/ 	.byte	0x04, 0x17
        /*019a*/ 	.short	(.L_60 - .L_59)
.L_59:
        /*019c*/ 	.word	0x00000000
        /*01a0*/ 	.short	0x0000
        /*01a2*/ 	.short	0x0000
        /*01a4*/ 	.byte	0x00, 0xf4, 0x21, 0x00


	//----- nvinfo : EIATTR_SPARSE_MMA_MASK
	.align		4
.L_60:
        /*01a8*/ 	.byte	0x03, 0x50
        /*01aa*/ 	.short	0x0000


	//----- nvinfo : EIATTR_MAXREG_COUNT
	.align		4
        /*01ac*/ 	.byte	0x03, 0x1b
        /*01ae*/ 	.short	0x00ff


	//----- nvinfo : EIATTR_NUM_BARRIERS
	.align		4
        /*01b0*/ 	.byte	0x02, 0x4c
        /*01b2*/ 	.byte	0x01
	.zero		1


	//----- nvinfo : EIATTR_ANNOTATIONS
	.align		4
        /*01b4*/ 	.byte	0x04, 0x55
        /*01b6*/ 	.short	(.L_62 - .L_61)


	//   ....[0]....
.L_61:
        /*01b8*/ 	.word	0x00000001
        /*01bc*/ 	.byte	0x30, 0x0d, 0x00, 0x00, 0x01, 0x00, 0x00, 0x00, 0x70, 0x0d, 0x00, 0x00, 0x01, 0x00, 0x00, 0x00
        /*01cc*/ 	.byte	0x70, 0x11, 0x00, 0x00, 0x01, 0x00, 0x00, 0x00, 0x80, 0x11, 0x00, 0x00


	//----- nvinfo : EIATTR_MERCURY_ISA_VERSION
	.align		4
.L_62:
        /*01d8*/ 	.byte	0x03, 0x5f
        /*01da*/ 	.short	0x0101


	//----- nvinfo : EIATTR_COOP_GROUP_MASK_REGIDS
	.align		4
        /*01dc*/ 	.byte	0x04, 0x29
        /*01de*/ 	.short	(.L_64 - .L_63)


	//   ....[0]....
.L_63:
        /*01e0*/ 	.word	0xffffffff


	//   ....[1]....
        /*01e4*/ 	.word	0xffffffff


	//   ....[2]....
        /*01e8*/ 	.word	0xffffffff


	//   ....[3]....
        /*01ec*/ 	.word	0xffffffff


	//   ....[4]....
        /*01f0*/ 	.word	0xffffffff


	//   ....[5]....
        /*01f4*/ 	.word	0xffffffff


	//   ....[6]....
        /*01f8*/ 	.word	0xffffffff


	//   ....[7]....
        /*01fc*/ 	.word	0xffffffff


	//   ....[8]....
        /*0200*/ 	.word	0xffffffff


	//   ....[9]....
        /*0204*/ 	.word	0xffffffff


	//   ....[10]....
        /*0208*/ 	.word	0xffffffff


	//   ....[11]....
        /*020c*/ 	.word	0xffffffff


	//   ....[12]....
        /*0210*/ 	.word	0xffffffff


	//   ....[13]....
        /*0214*/ 	.word	0xffffffff


	//   ....[14]....
        /*0218*/ 	.word	0xffffffff


	//   ....[15]....
        /*021c*/ 	.word	0xffffffff


	//----- nvinfo : EIATTR_COOP_GROUP_INSTR_OFFSETS
	.align		4
.L_64:
        /*0220*/ 	.byte	0x04, 0x28
        /*0222*/ 	.short	(.L_66 - .L_65)


	//   ....[0]....
.L_65:
        /*0224*/ 	.word	0x00002ff0


	//   ....[1]....
        /*0228*/ 	.word	0x00003050


	//   ....[2]....
        /*022c*/ 	.word	0x00003550


	//   ....[3]....
        /*0230*/ 	.word	0x00003570


	//   ....[4]....
        /*0234*/ 	.word	0x00004170


	//   ....[5]....
        /*0238*/ 	.word	0x00004310


	//   ....[6]....
        /*023c*/ 	.word	0x00004e20


	//   ....[7]....
        /*0240*/ 	.word	0x00004e80


	//   ....[8]....
        /*0244*/ 	.word	0x00006d90


	//   ....[9]....
        /*0248*/ 	.word	0x00006da0


	//   ....[10]....
        /*024c*/ 	.word	0x00006db0


	//   ....[11]....
        /*0250*/ 	.word	0x00006dc0


	//   ....[12]....
        /*0254*/ 	.word	0x00006e30


	//   ....[13]....
        /*0258*/ 	.word	0x00006e50


	//   ....[14]....
        /*025c*/ 	.word	0x00006e70


	//   ....[15]....
        /*0260*/ 	.word	0x00006e80


	//----- nvinfo : EIATTR_EXIT_INSTR_OFFSETS
	.align		4
.L_66:
        /*0264*/ 	.byte	0x04, 0x1c
        /*0266*/ 	.short	(.L_68 - .L_67)


	//   ....[0]....
.L_67:
        /*0268*/ 	.word	0x00008530


	//----- nvinfo : EIATTR_REQNTID
	.align		4
.L_68:
        /*026c*/ 	.byte	0x04, 0x10
        /*026e*/ 	.short	(.L_70 - .L_69)
.L_69:
        /*0270*/ 	.word	0x00000100
        /*0274*/ 	.word	0x00000001
        /*0278*/ 	.word	0x00000001


	//----- nvinfo : EIATTR_CBANK_PARAM_SIZE
	.align		4
.L_70:
        /*027c*/ 	.byte	0x03, 0x19
        /*027e*/ 	.short	0x0088


	//----- nvinfo : EIATTR_PARAM_CBANK
	.align		4
        /*0280*/ 	.byte	0x04, 0x0a
        /*0282*/ 	.short	(.L_72 - .L_71)
	.align		4
.L_71:
        /*0284*/ 	.word	index@(.nv.constant0.attn_fwd)
        /*0288*/ 	.short	0x0210
        /*028a*/ 	.short	0x0088


	//----- nvinfo : EIATTR_SW_WAR
	.align		4
.L_72:
        /*028c*/ 	.byte	0x04, 0x36
        /*028e*/ 	.short	(.L_74 - .L_73)
.L_73:
        /*0290*/ 	.word	0x00000008
.L_74:


//--------------------- .nv.callgraph             --------------------------
	.section	.nv.callgraph,"",@"SHT_CUDA_CALLGRAPH"
	.align	4
	.sectionentsize	8
	.align		4
        /*0000*/ 	.word	0x00000000
	.align		4
        /*0004*/ 	.word	0xffffffff
	.align		4
        /*0008*/ 	.word	0x00000000
	.align		4
        /*000c*/ 	.word	0xfffffffe
	.align		4
        /*0010*/ 	.word	0x00000000
	.align		4
        /*0014*/ 	.word	0xfffffffd
	.align		4
        /*0018*/ 	.word	0x00000000
	.align		4
        /*001c*/ 	.word	0xfffffffc


//--------------------- .nv.constant4             --------------------------
	.section	.nv.constant4,"a",@progbits
	.align	8
	.align		8
.nv.constant4:
        /*0000*/ 	.dword	_$_str


//--------------------- .text.attn_fwd            --------------------------
	.section	.text.attn_fwd,"ax",@progbits
	.align	128
        .global         attn_fwd
        .type           attn_fwd,@function
        .size           attn_fwd,(.L_x_3 - attn_fwd)
        .other          attn_fwd,@"STO_CUDA_ENTRY STV_DEFAULT"
attn_fwd:
.text.attn_fwd:
[----:B------:R-:W0:Y:S01]  /*0000*/  LDC R1, c[0x0][0x28] ;  /* 0x00000a00ff017b82 */ /* 0x000e220000000800 */
[----:B------:R-:W1:Y:S07]  /*0010*/  S2R R168, SR_TID.X ;  /* 0x0000000000a87919 */ /* 0x000e6e0000002100 */
[----:B------:R-:W2:Y:S01]  /*0020*/  S2UR UR24, SR_CTAID.Y ;  /* 0x00000000001879c3 */ /* 0x000ea20000002600 */
[----:B------:R-:W-:Y:S01]  /*0030*/  ULDC.64 UR4, c[0x0][0x240] ;  /* 0x0000900000047ab9 */ /* 0x000fe20000000a00 */
[----:B------:R-:W-:Y:S01]  /*0040*/  ULDC.64 UR20, c[0x0][0x208] ;  /* 0x0000820000147ab9 */ /* 0x000fe20000000a00 */
[----:B------:R-:W1:Y:S01]  /*0050*/  S2R R0, SR_CTAID.X ;  /* 0x0000000000007919 */ /* 0x000e620000002500 */
[----:B0-----:R-:W-:-:S04]  /*0060*/  VIADD R1, R1, 0xfffffff0 ;  /* 0xfffffff001017836 */ /* 0x001fc80000000000 */
[----:B------:R-:W0:Y:S08]  /*0070*/  LDC.64 R4, c[0x0][0x210] ;  /* 0x00008400ff047b82 */ /* 0x000e300000000a00 */
[----:B------:R-:W3:Y:S01]  /*0080*/  LDC R33, c[0x0][0x248] ;  /* 0x00009200ff217b82 */ /* 0x000ee20000000800 */
[----:B--2---:R-:W-:-:S04]  /*0090*/  UIMAD UR4, UR24, UR4, URZ ;  /* 0x00000004180472a4 */ /* 0x004fc8000f8e023f */
[----:B------:R-:W-:Y:S01]  /*00a0*/  USHF.L.U32 UR6, UR4, 0x1, URZ ;  /* 0x0000000104067899 */ /* 0x000fe2000800063f */
[----:B-1----:R-:W-:-:S05]  /*00b0*/  PRMT R2, R168, 0x6540, R0 ;  /* 0x00006540a8027816 */ /* 0x002fca0000000000 */
[----:B------:R-:W-:Y:S01]  /*00c0*/  IMAD R0, R2, UR5, RZ ;  /* 0x0000000502007c24 */ /* 0x000fe2000f8e02ff */
[----:B------:R-:W-:Y:S01]  /*00d0*/  UIMAD.WIDE UR4, UR4, 0x2, URZ ;  /* 0x00000002040478a5 */ /* 0x000fe2000f8e023f */
[----:B---3--:R-:W-:Y:S02]  /*00e0*/  IMAD.SHL.U32 R7, R33, 0x2, RZ ;  /* 0x0000000221077824 */ /* 0x008fe400078e00ff */
[C---:B------:R-:W-:Y:S02]  /*00f0*/  IMAD.SHL.U32 R3, R0.reuse, 0x2, RZ ;  /* 0x0000000200037824 */ /* 0x040fe400078e00ff */
[----:B------:R-:W-:-:S03]  /*0100*/  IMAD.HI R0, R0, 0x2, RZ ;  /* 0x0000000200007827 */ /* 0x000fc600078e02ff */
[----:B0-----:R-:W-:Y:S01]  /*0110*/  IADD3 R2, P0, P1, R3, UR6, R4 ;  /* 0x0000000603027c10 */ /* 0x001fe2000f91e004 */
[C---:B------:R-:W-:Y:S02]  /*0120*/  IMAD R23, R33.reuse, 0xa, RZ ;  /* 0x0000000a21177824 */ /* 0x040fe400078e02ff */
[C---:B------:R-:W-:Y:S01]  /*0130*/  IMAD R15, R33.reuse, 0x6, RZ ;  /* 0x00000006210f7824 */ /* 0x040fe200078e02ff */
[----:B------:R-:W-:Y:S01]  /*0140*/  IADD3.X R3, R0, UR5, R5, P0, P1 ;  /* 0x0000000500037c10 */ /* 0x000fe200087e2405 */
[C---:B------:R-:W-:Y:S01]  /*0150*/  IMAD R5, R33.reuse, 0x12, RZ ;  /* 0x0000001221057824 */ /* 0x040fe200078e02ff */
[CC--:B------:R-:W-:Y:S01]  /*0160*/  LEA R6, P4, R33.reuse, R2.reuse, 0x2 ;  /* 0x0000000221067211 */ /* 0x0c0fe200078810ff */
[----:B------:R-:W-:Y:S01]  /*0170*/  IMAD R13, R33, 0x5, RZ ;  /* 0x00000005210d7824 */ /* 0x000fe200078e02ff */
[-C--:B------:R-:W-:Y:S01]  /*0180*/  IADD3 R4, P6, R7, R2.reuse, RZ ;  /* 0x0000000207047210 */ /* 0x080fe20007fde0ff */
[----:B------:R-:W-:Y:S01]  /*0190*/  IMAD R9, R33, 0x3, RZ ;  /* 0x0000000321097824 */ /* 0x000fe200078e02ff */
[-C--:B------:R-:W-:Y:S01]  /*01a0*/  LEA.HI.X.SX32 R7, R7, R3.reuse, 0x1, P4 ;  /* 0x0000000307077211 */ /* 0x080fe200020f0eff */
[----:B------:R-:W-:Y:S01]  /*01b0*/  IMAD.SHL.U32 R11, R33, 0x4, RZ ;  /* 0x00000004210b7824 */ /* 0x000fe200078e00ff */
[-C--:B------:R-:W-:Y:S01]  /*01c0*/  IADD3 R20, P0, R5, R2.reuse, RZ ;  /* 0x0000000205147210 */ /* 0x080fe20007f1e0ff */
[----:B------:R-:W-:Y:S01]  /*01d0*/  IMAD R27, R33, 0xc, RZ ;  /* 0x0000000c211b7824 */ /* 0x000fe200078e02ff */
[-C--:B------:R-:W-:Y:S01]  /*01e0*/  IADD3 R12, P4, R23, R2.reuse, RZ ;  /* 0x00000002170c7210 */ /* 0x080fe20007f9e0ff */
[----:B------:R-:W-:Y:S01]  /*01f0*/  IMAD R31, R33, 0xe, RZ ;  /* 0x0000000e211f7824 */ /* 0x000fe200078e02ff */
[-C--:B------:R-:W-:Y:S01]  /*0200*/  IADD3 R8, P5, R15, R2.reuse, RZ ;  /* 0x000000020f087210 */ /* 0x080fe20007fbe0ff */
[C---:B------:R-:W-:Y:S01]  /*0210*/  IMAD R25, R33.reuse, 0x14, RZ ;  /* 0x0000001421197824 */ /* 0x040fe200078e02ff */
[CC--:B------:R-:W-:Y:S01]  /*0220*/  LEA.HI.X.SX32 R5, R33.reuse, R3.reuse, 0x1, P6 ;  /* 0x0000000321057211 */ /* 0x0c0fe200030f0eff */
[C---:B------:R-:W-:Y:S01]  /*0230*/  IMAD.SHL.U32 R19, R33.reuse, 0x8, RZ ;  /* 0x0000000821137824 */ /* 0x040fe200078e00ff */
[CC--:B------:R-:W-:Y:S01]  /*0240*/  LEA R10, P6, R33.reuse, R2.reuse, 0x3 ;  /* 0x00000002210a7211 */ /* 0x0c0fe200078c18ff */
[----:B------:R-:W-:Y:S01]  /*0250*/  IMAD R29, R33, 0x16, RZ ;  /* 0x00000016211d7824 */ /* 0x000fe200078e02ff */
[-C--:B------:R-:W-:Y:S01]  /*0260*/  LEA.HI.X.SX32 R13, R13, R3.reuse, 0x1, P4 ;  /* 0x000000030d0d7211 */ /* 0x080fe200020f0eff */
[----:B------:R-:W-:Y:S01]  /*0270*/  IMAD R35, R33, 0x18, RZ ;  /* 0x0000001821237824 */ /* 0x000fe200078e02ff */
[-C--:B------:R-:W-:Y:S01]  /*0280*/  LEA.HI.X.SX32 R9, R9, R3.reuse, 0x1, P5 ;  /* 0x0000000309097211 */ /* 0x080fe200028f0eff */
[C---:B------:R-:W-:Y:S01]  /*0290*/  IMAD R17, R33.reuse, 0x7, RZ ;  /* 0x0000000721117824 */ /* 0x040fe200078e02ff */
[CC--:B------:R-:W-:Y:S01]  /*02a0*/  LEA R18, P4, R33.reuse, R2.reuse, 0x4 ;  /* 0x0000000221127211 */ /* 0x0c0fe200078820ff */
[----:B------:R-:W-:Y:S01]  /*02b0*/  IMAD R21, R33, 0x9, RZ ;  /* 0x0000000921157824 */ /* 0x000fe200078e02ff */
[-C--:B------:R-:W-:Y:S01]  /*02c0*/  IADD3 R14, P5, R27, R2.reuse, RZ ;  /* 0x000000021b0e7210 */ /* 0x080fe20007fbe0ff */
[----:B------:R-:W-:Y:S01]  /*02d0*/  IMAD R37, R33, 0x1a, RZ ;  /* 0x0000001a21257824 */ /* 0x000fe200078e02ff */
[-C--:B------:R-:W-:Y:S01]  /*02e0*/  LEA.HI.X.SX32 R11, R11, R3.reuse, 0x1, P6 ;  /* 0x000000030b0b7211 */ /* 0x080fe200030f0eff */
[----:B------:R-:W-:Y:S01]  /*02f0*/  IMAD R39, R33, 0x1c, RZ ;  /* 0x0000001c21277824 */ /* 0x000fe200078e02ff */
[-C--:B------:R-:W-:Y:S01]  /*0300*/  IADD3 R22, P3, R25, R2.reuse, RZ ;  /* 0x0000000219167210 */ /* 0x080fe20007f7e0ff */
[----:B------:R-:W-:Y:S01]  /*0310*/  IMAD R41, R33, 0x1e, RZ ;  /* 0x0000001e21297824 */ /* 0x000fe200078e02ff */
[-C--:B------:R-:W-:Y:S01]  /*0320*/  IADD3 R16, P6, R31, R2.reuse, RZ ;  /* 0x000000021f107210 */ /* 0x080fe20007fde0ff */
[----:B------:R-:W-:Y:S01]  /*0330*/  IMAD R25, R33, 0xb, RZ ;  /* 0x0000000b21197824 */ /* 0x000fe200078e02ff */
[-C--:B------:R-:W-:Y:S01]  /*0340*/  IADD3 R24, P2, R29, R2.reuse, RZ ;  /* 0x000000021d187210 */ /* 0x080fe20007f5e0ff */
[----:B------:R-:W-:Y:S01]  /*0350*/  IMAD R29, R33, 0xd, RZ ;  /* 0x0000000d211d7824 */ /* 0x000fe200078e02ff */
[-C--:B------:R-:W-:Y:S01]  /*0360*/  LEA.HI.X.SX32 R19, R19, R3.reuse, 0x1, P4 ;  /* 0x0000000313137211 */ /* 0x080fe200020f0eff */
[----:B------:R0:W2:Y:S01]  /*0370*/  LDG.E.U16 R0, desc[UR20][R2.64] ;  /* 0x0000001402007981 */ /* 0x0000a2000c1e1500 */
[-C--:B------:R-:W-:Y:S01]  /*0380*/  IADD3 R26, P1, R35, R2.reuse, RZ ;  /* 0x00000002231a7210 */ /* 0x080fe20007f3e0ff */
[----:B------:R-:W-:Y:S01]  /*0390*/  IMAD R33, R33, 0xf, RZ ;  /* 0x0000000f21217824 */ /* 0x000fe200078e02ff */
[----:B------:R-:W-:Y:S01]  /*03a0*/  LEA.HI.X.SX32 R15, R15, R3, 0x1, P5 ;  /* 0x000000030f0f7211 */ /* 0x000fe200028f0eff */
[----:B------:R-:W3:Y:S01]  /*03b0*/  LDG.E.U16 R18, desc[UR20][R18.64] ;  /* 0x0000001412127981 */ /* 0x000ee2000c1e1500 */
[----:B------:R-:W-:-:S02]  /*03c0*/  IADD3 R28, P5, R37, R2, RZ ;  /* 0x00000002251c7210 */ /* 0x000fc40007fbe0ff */
[-C--:B------:R-:W-:Y:S01]  /*03d0*/  LEA.HI.X.SX32 R17, R17, R3.reuse, 0x1, P6 ;  /* 0x0000000311117211 */ /* 0x080fe200030f0eff */
[----:B------:R1:W4:Y:S01]  /*03e0*/  LDG.E.U16 R4, desc[UR20][R4.64] ;  /* 0x0000001404047981 */ /* 0x000322000c1e1500 */
[-C--:B------:R-:W-:Y:S02]  /*03f0*/  LEA.HI.X.SX32 R21, R21, R3.reuse, 0x1, P0 ;  /* 0x0000000315157211 */ /* 0x080fe400000f0eff */
[-C--:B------:R-:W-:Y:S01]  /*0400*/  IADD3 R30, P6, R39, R2.reuse, RZ ;  /* 0x00000002271e7210 */ /* 0x080fe20007fde0ff */
[----:B------:R5:W4:Y:S01]  /*0410*/  LDG.E.U16 R6, desc[UR20][R6.64] ;  /* 0x0000001406067981 */ /* 0x000b22000c1e1500 */
[-C--:B------:R-:W-:Y:S02]  /*0420*/  LEA.HI.X.SX32 R23, R23, R3.reuse, 0x1, P3 ;  /* 0x0000000317177211 */ /* 0x080fe400018f0eff */
[----:B0-----:R-:W-:Y:S01]  /*0430*/  IADD3 R2, P4, R41, R2, RZ ;  /* 0x0000000229027210 */ /* 0x001fe20007f9e0ff */
[----:B------:R-:W4:Y:S01]  /*0440*/  LDG.E.U16 R20, desc[UR20][R20.64] ;  /* 0x0000001414147981 */ /* 0x000f22000c1e1500 */
[----:B------:R-:W-:-:S02]  /*0450*/  LEA.HI.X.SX32 R25, R25, R3, 0x1, P2 ;  /* 0x0000000319197211 */ /* 0x000fc400010f0eff */
[-C--:B------:R-:W-:Y:S01]  /*0460*/  LEA.HI.X.SX32 R27, R27, R3.reuse, 0x1, P1 ;  /* 0x000000031b1b7211 */ /* 0x080fe200008f0eff */
[----:B------:R-:W4:Y:S01]  /*0470*/  LDG.E.U16 R22, desc[UR20][R22.64] ;  /* 0x0000001416167981 */ /* 0x000f22000c1e1500 */
[-C--:B------:R-:W-:Y:S02]  /*0480*/  LEA.HI.X.SX32 R29, R29, R3.reuse, 0x1, P5 ;  /* 0x000000031d1d7211 */ /* 0x080fe400028f0eff */
[-C--:B------:R-:W-:Y:S01]  /*0490*/  LEA.HI.X.SX32 R31, R31, R3.reuse, 0x1, P6 ;  /* 0x000000031f1f7211 */ /* 0x080fe200030f0eff */
[----:B------:R0:W4:Y:S01]  /*04a0*/  LDG.E.U16 R8, desc[UR20][R8.64] ;  /* 0x0000001408087981 */ /* 0x000122000c1e1500 */
[----:B------:R-:W-:-:S03]  /*04b0*/  LEA.HI.X.SX32 R3, R33, R3, 0x1, P4 ;  /* 0x0000000321037211 */ /* 0x000fc600020f0eff */
[----:B------:R-:W4:Y:S04]  /*04c0*/  LDG.E.U16 R24, desc[UR20][R24.64] ;  /* 0x0000001418187981 */ /* 0x000f28000c1e1500 */
[----:B------:R0:W4:Y:S04]  /*04d0*/  LDG.E.U16 R10, desc[UR20][R10.64] ;  /* 0x000000140a0a7981 */ /* 0x000128000c1e1500 */
[----:B------:R-:W4:Y:S04]  /*04e0*/  LDG.E.U16 R26, desc[UR20][R26.64] ;  /* 0x000000141a1a7981 */ /* 0x000f28000c1e1500 */
[----:B------:R-:W4:Y:S04]  /*04f0*/  LDG.E.U16 R12, desc[UR20][R12.64] ;  /* 0x000000140c0c7981 */ /* 0x000f28000c1e1500 */
[----:B------:R-:W4:Y:S04]  /*0500*/  LDG.E.U16 R28, desc[UR20][R28.64] ;  /* 0x000000141c1c7981 */ /* 0x000f28000c1e1500 */
[----:B------:R-:W4:Y:S04]  /*0510*/  LDG.E.U16 R15, desc[UR20][R14.64] ;  /* 0x000000140e0f7981 */ /* 0x000f28000c1e1500 */
[----:B------:R-:W4:Y:S04]  /*0520*/  LDG.E.U16 R30, desc[UR20][R30.64] ;  /* 0x000000141e1e7981 */ /* 0x000f28000c1e1500 */
[----:B------:R-:W4:Y:S04]  /*0530*/  LDG.E.U16 R17, desc[UR20][R16.64] ;  /* 0x0000001410117981 */ /* 0x000f28000c1e1500 */
[----:B------:R0:W4:Y:S01]  /*0540*/  LDG.E.U16 R2, desc[UR20][R2.64] ;  /* 0x0000001402027981 */ /* 0x000122000c1e1500 */
[----:B------:R-:W1:Y:S01]  /*0550*/  S2UR UR4, SR_CgaCtaId ;  /* 0x00000000000479c3 */ /* 0x000e620000008800 */
[----:B------:R-:W-:-:S02]  /*0560*/  UMOV UR25, 0x400 ;  /* 0x0000040000197882 */ /* 0x000fc40000000000 */
[----:B-1----:R-:W-:-:S05]  /*0570*/  ULEA UR25, UR4, UR25, 0x18 ;  /* 0x0000001904197291 */ /* 0x002fca000f8ec03f */
[----:B------:R-:W1:Y:S01]  /*0580*/  S2UR UR4, SR_CTAID.X ;  /* 0x00000000000479c3 */ /* 0x000e620000002500 */
[C---:B------:R-:W-:Y:S02]  /*0590*/  IMAD.SHL.U32 R5, R168.reuse, 0x20, RZ ;  /* 0x00000020a8057824 */ /* 0x040fe400078e00ff */
[----:B-----5:R-:W-:-:S03]  /*05a0*/  IMAD.SHL.U32 R7, R168, 0x2, RZ ;  /* 0x00000002a8077824 */ /* 0x020fc600078e00ff */
[----:B------:R-:W-:-:S04]  /*05b0*/  LOP3.LUT R32, R5, 0x1800, RZ, 0xc0, !PT ;  /* 0x0000180005207812 */ /* 0x000fc800078ec0ff */
[----:B------:R-:W-:Y:S01]  /*05c0*/  LOP3.LUT R5, R32, 0x7e, R7, 0xf8, !PT ;  /* 0x0000007e20057812 */ /* 0x000fe200078ef807 */
[----:B-1----:R-:W-:-:S04]  /*05d0*/  USHF.L.U32 UR4, UR4, 0x8, URZ ;  /* 0x0000000804047899 */ /* 0x002fc8000800063f */
[----:B------:R-:W-:-:S04]  /*05e0*/  UIADD3 UR28, UR4, 0x100, URZ ;  /* 0x00000100041c7890 */ /* 0x000fc8000fffe03f */
[----:B------:R-:W-:Y:S01]  /*05f0*/  UISETP.GE.AND UP0, UPT, UR28, 0x1, UPT ;  /* 0x000000011c00788c */ /* 0x000fe2000bf06270 */
[C---:B0-----:R-:W-:Y:S02]  /*0600*/  LOP3.LUT R9, R5.reuse, 0x10, RZ, 0x3c, !PT ;  /* 0x0000001005097812 */ /* 0x041fe400078e3cff */
[----:B------:R-:W-:-:S03]  /*0610*/  LOP3.LUT R11, R5, 0x20, RZ, 0x3c, !PT ;  /* 0x00000020050b7812 */ /* 0x000fc600078e3cff */
[----:B------:R-:W-:Y:S02]  /*0620*/  PLOP3.LUT P0, PT, PT, PT, UP0, 0x80, 0x0 ;  /* 0x000000000000781c */ /* 0x000fe40003f0f008 */
[C---:B------:R-:W-:Y:S02]  /*0630*/  LOP3.LUT R3, R5.reuse, 0x30, RZ, 0x3c, !PT ;  /* 0x0000003005037812 */ /* 0x040fe400078e3cff */
[C---:B------:R-:W-:Y:S02]  /*0640*/  LOP3.LUT R13, R5.reuse, 0x40, RZ, 0x3c, !PT ;  /* 0x00000040050d7812 */ /* 0x040fe400078e3cff */
[----:B------:R-:W-:Y:S01]  /*0650*/  LOP3.LUT R19, R5, 0x50, RZ, 0x3c, !PT ;  /* 0x0000005005137812 */ /* 0x000fe200078e3cff */
[----:B------:R-:W-:Y:S01]  /*0660*/  IMAD.MOV.U32 R14, RZ, RZ, 0x3f800000 ;  /* 0x3f800000ff0e7424 */ /* 0x000fe200078e00ff */
[----:B------:R-:W-:Y:S01]  /*0670*/  CS2R R160, SRZ ;  /* 0x0000000000a07805 */ /* 0x000fe2000001ff00 */
[----:B------:R-:W-:Y:S01]  /*0680*/  IMAD.MOV.U32 R116, RZ, RZ, -0x800000 ;  /* 0xff800000ff747424 */ /* 0x000fe200078e00ff */
[----:B------:R-:W-:Y:S01]  /*0690*/  CS2R R162, SRZ ;  /* 0x0000000000a27805 */ /* 0x000fe2000001ff00 */
[----:B------:R-:W-:Y:S01]  /*06a0*/  IMAD.MOV.U32 R139, RZ, RZ, -0x800000 ;  /* 0xff800000ff8b7424 */ /* 0x000fe200078e00ff */
[----:B------:R-:W-:Y:S01]  /*06b0*/  CS2R R164, SRZ ;  /* 0x0000000000a47805 */ /* 0x000fe2000001ff00 */
[----:B------:R-:W-:Y:S01]  /*06c0*/  IMAD.MOV.U32 R181, RZ, RZ, -0x800000 ;  /* 0xff800000ffb57424 */ /* 0x000fe200078e00ff */
[----:B------:R-:W-:Y:S01]  /*06d0*/  CS2R R166, SRZ ;  /* 0x0000000000a67805 */ /* 0x000fe2000001ff00 */
[----:B------:R-:W-:Y:S01]  /*06e0*/  IMAD.MOV.U32 R16, RZ, RZ, 0x3f800000 ;  /* 0x3f800000ff107424 */ /* 0x000fe200078e00ff */
[----:B------:R-:W-:Y:S01]  /*06f0*/  CS2R R152, SRZ ;  /* 0x0000000000987805 */ /* 0x000fe2000001ff00 */
[----:B------:R-:W-:Y:S01]  /*0700*/  IMAD.MOV.U32 R175, RZ, RZ, 0x3f800000 ;  /* 0x3f800000ffaf7424 */ /* 0x000fe200078e00ff */
[----:B------:R-:W-:-:S02]  /*0710*/  CS2R R154, SRZ ;  /* 0x00000000009a7805 */ /* 0x000fc4000001ff00 */
[----:B------:R-:W-:Y:S02]  /*0720*/  CS2R R156, SRZ ;  /* 0x00000000009c7805 */ /* 0x000fe4000001ff00 */
[----:B------:R-:W-:Y:S01]  /*0730*/  CS2R R158, SRZ ;  /* 0x00000000009e7805 */ /* 0x000fe2000001ff00 */
[----:B--2---:R-:W-:Y:S04]  /*0740*/  STS.U16 [R5+UR25], R0 ;  /* 0x0000000005007988 */ /* 0x004fe80008000419 */
[----:B---3--:R-:W-:Y:S04]  /*0750*/  STS.U16 [R5+UR25+0x400], R18 ;  /* 0x0004001205007988 */ /* 0x008fe80008000419 */
[----:B----4-:R0:W-:Y:S04]  /*0760*/  STS.U16 [R9+UR25+0x80], R4 ;  /* 0x0000800409007988 */ /* 0x0101e80008000419 */
[----:B------:R-:W-:Y:S01]  /*0770*/  STS.U16 [R9+UR25+0x480], R20 ;  /* 0x0004801409007988 */ /* 0x000fe20008000419 */
[----:B0-----:R-:W-:-:S03]  /*0780*/  LOP3.LUT R4, R5, 0x60, RZ, 0x3c, !PT ;  /* 0x0000006005047812 */ /* 0x001fc600078e3cff */
[----:B------:R-:W-:Y:S01]  /*0790*/  STS.U16 [R11+UR25+0x100], R6 ;  /* 0x000100060b007988 */ /* 0x000fe20008000419 */
[----:B------:R-:W-:-:S03]  /*07a0*/  LOP3.LUT R5, R5, 0x70, RZ, 0x3c, !PT ;  /* 0x0000007005057812 */ /* 0x000fc600078e3cff */
[----:B------:R-:W-:Y:S04]  /*07b0*/  STS.U16 [R11+UR25+0x500], R22 ;  /* 0x000500160b007988 */ /* 0x000fe80008000419 */
[----:B------:R-:W-:Y:S04]  /*07c0*/  STS.U16 [R3+UR25+0x180], R8 ;  /* 0x0001800803007988 */ /* 0x000fe80008000419 */
[----:B------:R0:W-:Y:S04]  /*07d0*/  STS.U16 [R3+UR25+0x580], R24 ;  /* 0x0005801803007988 */ /* 0x0001e80008000419 */
[----:B------:R-:W-:Y:S04]  /*07e0*/  STS.U16 [R13+UR25+0x200], R10 ;  /* 0x0002000a0d007988 */ /* 0x000fe80008000419 */
[----:B------:R-:W-:Y:S04]  /*07f0*/  STS.U16 [R13+UR25+0x600], R26 ;  /* 0x0006001a0d007988 */ /* 0x000fe80008000419 */
[----:B------:R-:W-:Y:S04]  /*0800*/  STS.U16 [R19+UR25+0x280], R12 ;  /* 0x0002800c13007988 */ /* 0x000fe80008000419 */
[----:B------:R-:W-:Y:S04]  /*0810*/  STS.U16 [R19+UR25+0x680], R28 ;  /* 0x0006801c13007988 */ /* 0x000fe80008000419 */
[----:B------:R-:W-:Y:S04]  /*0820*/  STS.U16 [R4+UR25+0x300], R15 ;  /* 0x0003000f04007988 */ /* 0x000fe80008000419 */
[----:B------:R-:W-:Y:S01]  /*0830*/  STS.U16 [R4+UR25+0x700], R30 ;  /* 0x0007001e04007988 */ /* 0x000fe20008000419 */
[----:B------:R-:W-:-:S03]  /*0840*/  IMAD.MOV.U32 R0, RZ, RZ, -0x800000 ;  /* 0xff800000ff007424 */ /* 0x000fc600078e00ff */
[----:B------:R-:W-:Y:S01]  /*0850*/  STS.U16 [R5+UR25+0x380], R17 ;  /* 0x0003801105007988 */ /* 0x000fe20008000419 */
[----:B------:R-:W-:-:S03]  /*0860*/  IMAD.MOV.U32 R18, RZ, RZ, 0x3f800000 ;  /* 0x3f800000ff127424 */ /* 0x000fc600078e00ff */
[----:B------:R1:W-:Y:S01]  /*0870*/  STS.U16 [R5+UR25+0x780], R2 ;  /* 0x0007800205007988 */ /* 0x0003e20008000419 */
[C---:B0-----:R-:W-:Y:S02]  /*0880*/  LOP3.LUT R3, R168.reuse, 0xf, RZ, 0xc0, !PT ;  /* 0x0000000fa8037812 */ /* 0x041fe400078ec0ff */
[----:B-1----:R-:W-:Y:S01]  /*0890*/  LOP3.LUT R2, R168, 0xe0, RZ, 0xc0, !PT ;  /* 0x000000e0a8027812 */ /* 0x002fe200078ec0ff */
[----:B------:R-:W-:Y:S06]  /*08a0*/  @!P0 BRA `(.L_x_0) ;  /* 0x0000006400c08947 */ /* 0x000fec0003800000 */
[--C-:B------:R-:W-:Y:S01]  /*08b0*/  SHF.R.U32.HI R5, RZ, 0x2, R168.reuse ;  /* 0x00000002ff057819 */ /* 0x100fe200000116a8 */
[----:B------:R-:W-:Y:S01]  /*08c0*/  ULDC.64 UR12, c[0x0][0x250] ;  /* 0x00009400000c7ab9 */ /* 0x000fe20000000a00 */
[----:B------:R-:W-:Y:S01]  /*08d0*/  SHF.R.S32.HI R0, RZ, 0x6, R168 ;  /* 0x00000006ff007819 */ /* 0x000fe200000114a8 */
[----:B------:R-:W-:Y:S01]  /*08e0*/  UIMAD UR12, UR24, UR12, URZ ;  /* 0x0000000c180c72a4 */ /* 0x000fe2000f8e023f */
[----:B------:R-:W-:Y:S01]  /*08f0*/  SHF.R.U32.HI R2, RZ, 0x1, R2 ;  /* 0x00000001ff027819 */ /* 0x000fe20000011602 */
[----:B------:R-:W-:Y:S01]  /*0900*/  ULDC.64 UR16, c[0x0][0x260] ;  /* 0x0000980000107ab9 */ /* 0x000fe20000000a00 */
[----:B------:R-:W-:Y:S01]  /*0910*/  SGXT.U32 R5, R5, 0x3 ;  /* 0x000000030505781a */ /* 0x000fe20000000000 */
[----:B------:R-:W-:Y:S01]  /*0920*/  UIMAD UR16, UR24, UR16, URZ ;  /* 0x00000010181072a4 */ /* 0x000fe2000f8e023f */
[----:B------:R-:W-:Y:S01]  /*0930*/  LOP3.LUT P0, RZ, R168, 0x80, RZ, 0xc0, !PT ;  /* 0x00000080a8ff7812 */ /* 0x000fe2000780c0ff */
[----:B------:R-:W0:Y:S01]  /*0940*/  LDC R19, c[0x0][0x268] ;  /* 0x00009a00ff137b82 */ /* 0x000e220000000800 */
[----:B------:R-:W-:Y:S01]  /*0950*/  SGXT R0, R0, 0x1 ;  /* 0x000000010000781a */ /* 0x000fe20000000200 */
[----:B------:R-:W-:Y:S01]  /*0960*/  ULDC.64 UR8, c[0x0][0x218] ;  /* 0x0000860000087ab9 */ /* 0x000fe20000000a00 */
[----:B------:R-:W-:Y:S01]  /*0970*/  LOP3.LUT R6, R2, UR4, R5, 0xfe, !PT ;  /* 0x0000000402067c12 */ /* 0x000fe2000f8efe05 */
[----:B------:R-:W-:Y:S01]  /*0980*/  ULDC UR4, c[0x0][0x258] ;  /* 0x0000960000047ab9 */ /* 0x000fe20000000800 */
[----:B------:R-:W-:Y:S01]  /*0990*/  SEL R2, RZ, 0x90, !P0 ;  /* 0x00000090ff027807 */ /* 0x000fe20004000000 */
[----:B------:R-:W-:Y:S01]  /*09a0*/  IMAD R3, R3, UR4, RZ ;  /* 0x0000000403037c24 */ /* 0x000fe2000f8e02ff */
[----:B------:R-:W-:Y:S01]  /*09b0*/  LOP3.LUT R0, R0, 0x90, RZ, 0xc0, !PT ;  /* 0x0000009000007812 */ /* 0x000fe200078ec0ff */
[----:B------:R-:W-:Y:S01]  /*09c0*/  USHF.L.U32 UR4, UR12, 0x1, URZ ;  /* 0x000000010c047899 */ /* 0x000fe2000800063f */
[--C-:B------:R-:W-:Y:S01]  /*09d0*/  LOP3.LUT R5, R2, 0x7e, R7.reuse, 0x78, !PT ;  /* 0x0000007e02057812 */ /* 0x100fe200078e7807 */
[----:B------:R-:W-:Y:S01]  /*09e0*/  UIMAD.WIDE UR6, UR16, 0x2, URZ ;  /* 0x00000002100678a5 */ /* 0x000fe2000f8e023f */
[----:B------:R-:W-:Y:S01]  /*09f0*/  LOP3.LUT R7, R0, 0x17e, R7, 0x78, !PT ;  /* 0x0000017e00077812 */ /* 0x000fe200078e7807 */
[----:B------:R-:W-:Y:S01]  /*0a00*/  ULDC.64 UR10, c[0x0][0x220] ;  /* 0x00008800000a7ab9 */ /* 0x000fe20000000a00 */
[--C-:B------:R-:W-:Y:S01]  /*0a10*/  SHF.R.U32.HI R4, RZ, 0x5, R168.reuse ;  /* 0x00000005ff047819 */ /* 0x100fe200000116a8 */
[----:B------:R-:W-:Y:S01]  /*0a20*/  IMAD.U32 R241, RZ, RZ, UR4 ;  /* 0x00000004fff17e24 */ /* 0x000fe2000f8e00ff */
[----:B------:R-:W-:Y:S01]  /*0a30*/  LOP3.LUT R0, R168, 0x7f, RZ, 0xc0, !PT ;  /* 0x0000007fa8007812 */ /* 0x000fe200078ec0ff */
[----:B------:R-:W-:Y:S01]  /*0a40*/  USHF.L.U32 UR4, UR16, 0x1, URZ ;  /* 0x0000000110047899 */ /* 0x000fe2000800063f */
[----:B------:R-:W-:Y:S01]  /*0a50*/  R2UR UR29, R4 ;  /* 0x00000000041d72ca */ /* 0x000fe200000e0000 */
[----:B------:R-:W-:Y:S01]  /*0a60*/  IMAD.U32 R15, RZ, RZ, UR7 ;  /* 0x00000007ff0f7e24 */ /* 0x000fe2000f8e00ff */
[----:B------:R-:W-:Y:S01]  /*0a70*/  LOP3.LUT R8, R168, 0x40, RZ, 0xc0, !PT ;  /* 0x00000040a8087812 */ /* 0x000fe200078ec0ff */
[----:B------:R-:W-:Y:S01]  /*0a80*/  IMAD R4, R0, UR17, RZ ;  /* 0x0000001100047c24 */ /* 0x000fe2000f8e02ff */
[--C-:B------:R-:W-:Y:S01]  /*0a90*/  SHF.R.U32.HI R2, RZ, 0x4, R168.reuse ;  /* 0x00000004ff027819 */ /* 0x100fe200000116a8 */
[C---:B------:R-:W-:Y:S01]  /*0aa0*/  IMAD.SHL.U32 R0, R3.reuse, 0x2, RZ ;  /* 0x0000000203007824 */ /* 0x040fe200078e00ff */
[----:B------:R-:W-:Y:S01]  /*0ab0*/  UMOV UR7, URZ ;  /* 0x0000003f00077c82 */ /* 0x000fe20008000000 */
[----:B------:R-:W-:Y:S01]  /*0ac0*/  IMAD.U32 R195, RZ, RZ, UR4 ;  /* 0x00000004ffc37e24 */ /* 0x000fe2000f8e00ff */
[----:B------:R-:W-:Y:S01]  /*0ad0*/  UIMAD.WIDE UR4, UR12, 0x2, URZ ;  /* 0x000000020c0478a5 */ /* 0x000fe2000f8e023f */
[----:B------:R-:W-:Y:S01]  /*0ae0*/  IMAD R8, R8, 0x20, R5 ;  /* 0x0000002008087824 */ /* 0x000fe200078e0205 */
[----:B------:R-:W-:Y:S01]  /*0af0*/  IADD3 R241, P0, P1, R0, UR8, R241 ;  /* 0x0000000800f17c10 */ /* 0x000fe2000f91e0f1 */
[----:B------:R-:W-:Y:S01]  /*0b00*/  IMAD.SHL.U32 R0, R4, 0x2, RZ ;  /* 0x0000000204007824 */ /* 0x000fe200078e00ff */
[----:B------:R-:W-:Y:S01]  /*0b10*/  SHF.R.U32.HI R5, RZ, 0x7, R168 ;  /* 0x00000007ff057819 */ /* 0x000fe200000116a8 */
[----:B------:R-:W-:Y:S01]  /*0b20*/  IMAD.HI R3, R3, 0x2, RZ ;  /* 0x0000000203037827 */ /* 0x000fe200078e02ff */
[----:B------:R-:W-:Y:S01]  /*0b30*/  SGXT.U32 R2, R2, 0x4 ;  /* 0x000000040202781a */ /* 0x000fe20000000000 */
[----:B------:R-:W-:Y:S01]  /*0b40*/  UIADD3 UR8, UR25, 0x2000, URZ ;  /* 0x0000200019087890 */ /* 0x000fe2000fffe03f */
[----:B------:R-:W-:Y:S01]  /*0b50*/  IADD3 R195, P2, P3, R0, UR10, R195 ;  /* 0x0000000a00c37c10 */ /* 0x000fe2000fb5e0c3 */
[----:B------:R-:W-:Y:S01]  /*0b60*/  IMAD.HI R4, R4, 0x2, RZ ;  /* 0x0000000204047827 */ /* 0x000fe200078e02ff */
[----:B------:R-:W-:Y:S01]  /*0b70*/  SGXT.U32 R0, R5, 0x1 ;  /* 0x000000010500781a */ /* 0x000fe20000000000 */
[----:B------:R-:W-:Y:S01]  /*0b80*/  USHF.R.U32.HI UR8, URZ, 0x4, UR8 ;  /* 0x000000043f087899 */ /* 0x000fe20008011608 */
[----:B------:R-:W-:Y:S01]  /*0b90*/  CS2R R160, SRZ ;  /* 0x0000000000a07805 */ /* 0x000fe2000001ff00 */
[----:B------:R-:W-:Y:S01]  /*0ba0*/  IMAD.U32 R10, RZ, RZ, UR5 ;  /* 0x00000005ff0a7e24 */ /* 0x000fe2000f8e00ff */
[----:B------:R-:W-:Y:S01]  /*0bb0*/  IADD3.X R15, R4, UR11, R15, P2, P3 ;  /* 0x0000000b040f7c10 */ /* 0x000fe200097e640f */
[----:B------:R-:W-:Y:S01]  /*0bc0*/  IMAD R2, R2, UR13, RZ ;  /* 0x0000000d02027c24 */ /* 0x000fe2000f8e02ff */
[----:B------:R-:W-:Y:S01]  /*0bd0*/  USGXT.U32 UR10, UR8, 0xe ;  /* 0x0000000e080a789a */ /* 0x000fe20008000000 */
[----:B------:R-:W-:Y:S01]  /*0be0*/  IMAD.U32 R5, RZ, RZ, UR13 ;  /* 0x0000000dff057e24 */ /* 0x000fe2000f8e00ff */
[----:B------:R-:W-:Y:S01]  /*0bf0*/  IADD3.X R17, R3, UR9, R10, P0, P1 ;  /* 0x0000000903117c10 */ /* 0x000fe200087e240a */
[----:B------:R-:W-:Y:S01]  /*0c00*/  IMAD.U32 R4, RZ, RZ, UR13 ;  /* 0x0000000dff047e24 */ /* 0x000fe2000f8e00ff */
[----:B------:R-:W-:Y:S01]  /*0c10*/  LEA R168, P0, R2, R241, 0x1 ;  /* 0x000000f102a87211 */ /* 0x000fe200078008ff */
[----:B------:R-:W-:Y:S01]  /*0c20*/  IMAD R3, R5, 0x10, R2 ;  /* 0x0000001005037824 */ /* 0x000fe200078e0202 */
[----:B------:R-:W-:Y:S01]  /*0c30*/  UIADD3 UR38, UP0, UR10, 0x2, URZ ;  /* 0x000000020a267890 */ /* 0x000fe2000ff1e03f */
[----:B0-----:R-:W-:Y:S01]  /*0c40*/  IMAD R10, R0, R19, RZ ;  /* 0x00000013000a7224 */ /* 0x001fe200078e02ff */
[----:B------:R-:W-:Y:S01]  /*0c50*/  LEA.HI.X.SX32 R169, R2, R17, 0x1, P0 ;  /* 0x0000001102a97211 */ /* 0x000fe200000f0eff */
[----:B------:R-:W-:Y:S01]  /*0c60*/  IMAD R0, R4, 0x10, R3 ;  /* 0x0000001004007824 */ /* 0x000fe200078e0203 */
[-C--:B------:R-:W-:Y:S01]  /*0c70*/  LEA R22, P1, R3, R241.reuse, 0x1 ;  /* 0x000000f103167211 */ /* 0x080fe200078208ff */
[----:B------:R-:W-:Y:S01]  /*0c80*/  IMAD.U32 R9, RZ, RZ, UR13 ;  /* 0x0000000dff097e24 */ /* 0x000fe2000f8e00ff */
[----:B------:R-:W-:Y:S01]  /*0c90*/  UIADD3.X UR39, UR7, 0x40000040, URZ, UP0, !UPT ;  /* 0x4000004007277890 */ /* 0x000fe200087fe43f */
[----:B------:R-:W-:Y:S01]  /*0ca0*/  IMAD R4, R5, 0x10, R0 ;  /* 0x0000001005047824 */ /* 0x000fe200078e0200 */
[C---:B------:R-:W-:Y:S01]  /*0cb0*/  LEA R250, P2, R0.reuse, R241, 0x1 ;  /* 0x000000f100fa7211 */ /* 0x040fe200078408ff */
[----:B------:R-:W-:Y:S01]  /*0cc0*/  IMAD.U32 R14, RZ, RZ, UR13 ;  /* 0x0000000dff0e7e24 */ /* 0x000fe2000f8e00ff */
[-C--:B------:R-:W-:Y:S01]  /*0cd0*/  LEA.HI.X.SX32 R23, R3, R17.reuse, 0x1, P1 ;  /* 0x0000001103177211 */ /* 0x080fe200008f0eff */
[----:B------:R-:W-:Y:S01]  /*0ce0*/  IMAD R5, R9, 0x10, R4 ;  /* 0x0000001009057824 */ /* 0x000fe200078e0204 */
[----:B------:R-:W-:Y:S01]  /*0cf0*/  LEA.HI.X.SX32 R251, R0, R17, 0x1, P2 ;  /* 0x0000001100fb7211 */ /* 0x000fe200010f0eff */
[----:B------:R-:W-:Y:S01]  /*0d00*/  IMAD.U32 R16, RZ, RZ, UR13 ;  /* 0x0000000dff107e24 */ /* 0x000fe2000f8e00ff */
[----:B------:R-:W-:Y:S01]  /*0d10*/  LEA R248, P0, R4, R241, 0x1 ;  /* 0x000000f104f87211 */ /* 0x000fe200078008ff */
[----:B------:R-:W-:Y:S01]  /*0d20*/  IMAD R9, R14, 0x10, R5 ;  /* 0x000000100e097824 */ /* 0x000fe200078e0205 */
[----:B------:R0:W-:Y:S01]  /*0d30*/  STL.64 [R1+0x8], R168 ;  /* 0x000008a801007387 */ /* 0x0001e20000100a00 */
[----:B------:R-:W-:Y:S01]  /*0d40*/  IMAD R11, R19, 0x2, R10 ;  /* 0x00000002130b7824 */ /* 0x000fe200078e020a */
[----:B------:R-:W-:Y:S01]  /*0d50*/  LEA.HI.X.SX32 R249, R4, R17, 0x1, P0 ;  /* 0x0000001104f97211 */ /* 0x000fe200000f0eff */
[----:B------:R-:W-:Y:S01]  /*0d60*/  IMAD.U32 R21, RZ, RZ, UR13 ;  /* 0x0000000dff157e24 */ /* 0x000fe2000f8e00ff */
[----:B------:R0:W-:Y:S01]  /*0d70*/  STL.64 [R1], R22 ;  /* 0x0000001601007387 */ /* 0x0001e20000100a00 */
[----:B------:R-:W-:Y:S01]  /*0d80*/  IMAD R2, R16, 0x10, R9 ;  /* 0x0000001010027824 */ /* 0x000fe200078e0209 */
[-C--:B------:R-:W-:Y:S01]  /*0d90*/  LEA R246, P0, R5, R241.reuse, 0x1 ;  /* 0x000000f105f67211 */ /* 0x080fe200078008ff */
[----:B------:R-:W-:Y:S01]  /*0da0*/  IMAD R12, R19, 0x2, R11 ;  /* 0x00000002130c7824 */ /* 0x000fe200078e020b */
[-C--:B------:R-:W-:Y:S01]  /*0db0*/  LEA R244, P1, R9, R241.reuse, 0x1 ;  /* 0x000000f109f47211 */ /* 0x080fe200078208ff */
[----:B------:R-:W-:Y:S01]  /*0dc0*/  IMAD R0, R21, 0x10, R2 ;  /* 0x0000001015007824 */ /* 0x000fe200078e0202 */
[----:B------:R-:W-:Y:S01]  /*0dd0*/  LEA R242, P2, R2, R241, 0x1 ;  /* 0x000000f102f27211 */ /* 0x000fe200078408ff */
[----:B------:R-:W-:Y:S01]  /*0de0*/  IMAD R13, R19, 0x2, R12 ;  /* 0x00000002130d7824 */ /* 0x000fe200078e020c */
[----:B------:R-:W-:Y:S01]  /*0df0*/  LEA.HI.X.SX32 R247, R5, R17, 0x1, P0 ;  /* 0x0000001105f77211 */ /* 0x000fe200000f0eff */
[----:B------:R-:W-:Y:S01]  /*0e00*/  IMAD.MOV.U32 R14, RZ, RZ, 0x3f800000 ;  /* 0x3f800000ff0e7424 */ /* 0x000fe200078e00ff */
[----:B------:R-:W-:Y:S01]  /*0e10*/  LEA R240, P3, R0, R241, 0x1 ;  /* 0x000000f100f07211 */ /* 0x000fe200078608ff */
[C---:B------:R-:W-:Y:S01]  /*0e20*/  IMAD R3, R19.reuse, 0x2, R13 ;  /* 0x0000000213037824 */ /* 0x040fe200078e020d */
[-C--:B------:R-:W-:Y:S01]  /*0e30*/  LEA.HI.X.SX32 R243, R2, R17.reuse, 0x1, P2 ;  /* 0x0000001102f37211 */ /* 0x080fe200010f0eff */
[----:B------:R-:W-:Y:S01]  /*0e40*/  IMAD.MOV.U32 R16, RZ, RZ, 0x3f800000 ;  /* 0x3f800000ff107424 */ /* 0x000fe200078e00ff */
[----:B------:R-:W-:Y:S01]  /*0e50*/  LEA.HI.X.SX32 R241, R0, R17, 0x1, P3 ;  /* 0x0000001100f17211 */ /* 0x000fe200018f0eff */
[----:B------:R-:W-:Y:S01]  /*0e60*/  IMAD R0, R19, 0x2, R3 ;  /* 0x0000000213007824 */ /* 0x000fe200078e0203 */
[C---:B------:R-:W-:Y:S01]  /*0e70*/  LEA R238, P0, R10.reuse, R195, 0x1 ;  /* 0x000000c30aee7211 */ /* 0x040fe200078008ff */
[----:B------:R-:W-:Y:S01]  /*0e80*/  IMAD.MOV.U32 R18, RZ, RZ, 0x3f800000 ;  /* 0x3f800000ff127424 */ /* 0x000fe200078e00ff */
[----:B------:R-:W-:Y:S01]  /*0e90*/  LEA.HI.X.SX32 R245, R9, R17, 0x1, P1 ;  /* 0x0000001109f57211 */ /* 0x000fe200008f0eff */
[----:B------:R-:W-:Y:S01]  /*0ea0*/  IMAD R2, R19, 0x2, R0 ;  /* 0x0000000213027824 */ /* 0x000fe200078e0200 */
[----:B------:R-:W-:Y:S01]  /*0eb0*/  LEA.HI.X.SX32 R239, R10, R15, 0x1, P0 ;  /* 0x0000000f0aef7211 */ /* 0x000fe200000f0eff */
[----:B------:R-:W-:Y:S01]  /*0ec0*/  IMAD.MOV.U32 R175, RZ, RZ, 0x3f800000 ;  /* 0x3f800000ffaf7424 */ /* 0x000fe200078e00ff */
[-C--:B------:R-:W-:Y:S01]  /*0ed0*/  LEA R236, P1, R11, R195.reuse, 0x1 ;  /* 0x000000c30bec7211 */ /* 0x080fe200078208ff */
[----:B------:R-:W-:Y:S01]  /*0ee0*/  IMAD R4, R19, 0x2, R2 ;  /* 0x0000000213047824 */ /* 0x000fe200078e0202 */
[-C--:B------:R-:W-:Y:S01]  /*0ef0*/  LEA R234, P2, R12, R195.reuse, 0x1 ;  /* 0x000000c30cea7211 */ /* 0x080fe200078408ff */
[----:B------:R-:W-:Y:S01]  /*0f00*/  IMAD.MOV.U32 R173, RZ, RZ, -0x800000 ;  /* 0xff800000ffad7424 */ /* 0x000fe200078e00ff */
[----:B------:R-:W-:Y:S01]  /*0f10*/  LEA R232, P0, R13, R195, 0x1 ;  /* 0x000000c30de87211 */ /* 0x000fe200078008ff */
[----:B------:R-:W-:Y:S01]  /*0f20*/  IMAD.MOV.U32 R20, RZ, RZ, -0x800000 ;  /* 0xff800000ff147424 */ /* 0x000fe200078e00ff */
[----:B------:R-:W-:-:S02]  /*0f30*/  LEA.HI.X.SX32 R237, R11, R15, 0x1, P1 ;  /* 0x0000000f0bed7211 */ /* 0x000fc400008f0eff */
[----:B------:R-:W-:Y:S02]  /*0f40*/  CS2R R162, SRZ ;  /* 0x0000000000a27805 */ /* 0x000fe4000001ff00 */
[-C--:B------:R-:W-:Y:S02]  /*0f50*/  LEA.HI.X.SX32 R235, R12, R15.reuse, 0x1, P2 ;  /* 0x0000000f0ceb7211 */ /* 0x080fe400010f0eff */
[----:B------:R-:W-:Y:S02]  /*0f60*/  CS2R R164, SRZ ;  /* 0x0000000000a47805 */ /* 0x000fe4000001ff00 */
[----:B------:R-:W-:Y:S02]  /*0f70*/  LEA.HI.X.SX32 R233, R13, R15, 0x1, P0 ;  /* 0x0000000f0de97211 */ /* 0x000fe400000f0eff */
[----:B------:R-:W-:Y:S02]  /*0f80*/  CS2R R166, SRZ ;  /* 0x0000000000a67805 */ /* 0x000fe4000001ff00 */
[----:B------:R-:W-:-:S02]  /*0f90*/  LEA R200, P0, R3, R195, 0x1 ;  /* 0x000000c303c87211 */ /* 0x000fc400078008ff */
[----:B------:R-:W-:Y:S02]  /*0fa0*/  CS2R R152, SRZ ;  /* 0x0000000000987805 */ /* 0x000fe4000001ff00 */
[-C--:B------:R-:W-:Y:S02]  /*0fb0*/  LEA R198, P1, R0, R195.reuse, 0x1 ;  /* 0x000000c300c67211 */ /* 0x080fe400078208ff */
[----:B------:R-:W-:Y:S02]  /*0fc0*/  CS2R R154, SRZ ;  /* 0x00000000009a7805 */ /* 0x000fe4000001ff00 */
[-C--:B------:R-:W-:Y:S02]  /*0fd0*/  LEA R196, P2, R2, R195.reuse, 0x1 ;  /* 0x000000c302c47211 */ /* 0x080fe400078408ff */
[----:B------:R-:W-:Y:S02]  /*0fe0*/  CS2R R156, SRZ ;  /* 0x00000000009c7805 */ /* 0x000fe4000001ff00 */
[----:B------:R-:W-:-:S02]  /*0ff0*/  LEA R194, P3, R4, R195, 0x1 ;  /* 0x000000c304c27211 */ /* 0x000fc400078608ff */
[----:B------:R-:W-:Y:S02]  /*1000*/  CS2R R158, SRZ ;  /* 0x00000000009e7805 */ /* 0x000fe4000001ff00 */
[-C--:B------:R-:W-:Y:S01]  /*1010*/  LEA.HI.X.SX32 R201, R3, R15.reuse, 0x1, P0 ;  /* 0x0000000f03c97211 */ /* 0x080fe200000f0eff */
[----:B------:R-:W-:Y:S01]  /*1020*/  IMAD.MOV.U32 R3, RZ, RZ, -0x800000 ;  /* 0xff800000ff037424 */ /* 0x000fe200078e00ff */
[-C--:B------:R-:W-:Y:S01]  /*1030*/  LEA.HI.X.SX32 R199, R0, R15.reuse, 0x1, P1 ;  /* 0x0000000f00c77211 */ /* 0x080fe200008f0eff */
[----:B------:R-:W-:Y:S01]  /*1040*/  UMOV UR6, URZ ;  /* 0x0000003f00067c82 */ /* 0x000fe20008000000 */
[-C--:B------:R-:W-:Y:S01]  /*1050*/  LEA.HI.X.SX32 R197, R2, R15.reuse, 0x1, P2 ;  /* 0x0000000f02c57211 */ /* 0x080fe200010f0eff */
[----:B------:R-:W-:Y:S01]  /*1060*/  UMOV UR5, URZ ;  /* 0x0000003f00057c82 */ /* 0x000fe20008000000 */
[----:B------:R-:W-:Y:S01]  /*1070*/  LEA.HI.X.SX32 R195, R4, R15, 0x1, P3 ;  /* 0x0000000f04c37211 */ /* 0x000fe200018f0eff */
[----:B------:R-:W-:Y:S01]  /*1080*/  IMAD.MOV.U32 R15, RZ, RZ, -0x800000 ;  /* 0xff800000ff0f7424 */ /* 0x000fe200078e00ff */
[C---:B------:R-:W-:Y:S01]  /*1090*/  LOP3.LUT R0, R8.reuse, 0x20, RZ, 0x3c, !PT ;  /* 0x0000002008007812 */ /* 0x040fe200078e3cff */
[----:B------:R-:W-:Y:S01]  /*10a0*/  UMOV UR4, URZ ;  /* 0x0000003f00047c82 */ /* 0x000fe20008000000 */
[C---:B------:R-:W-:Y:S01]  /*10b0*/  LOP3.LUT R252, R8.reuse, 0x40, RZ, 0x3c, !PT ;  /* 0x0000004008fc7812 */ /* 0x040fe200078e3cff */
[----:B------:R-:W-:Y:S01]  /*10c0*/  UIADD3.64 UR34, UR38, 0x2, URZ ;  /* 0x0000000226227897 */ /* 0x000fe2000fffe03f */
[----:B------:R-:W-:Y:S01]  /*10d0*/  LOP3.LUT R231, R8, 0x60, RZ, 0x3c, !PT ;  /* 0x0000006008e77812 */ /* 0x000fe200078e3cff */
[----:B------:R-:W-:-:S02]  /*10e0*/  UIADD3.64 UR30, UR38, 0x4, URZ ;  /* 0x00000004261e7897 */ /* 0x000fc4000fffe03f */
[----:B------:R-:W-:Y:S02]  /*10f0*/  UIADD3.64 UR26, UR38, 0x7e, URZ ;  /* 0x0000007e261a7897 */ /* 0x000fe4000fffe03f */
[----:B------:R-:W-:Y:S02]  /*1100*/  UIADD3.64 UR22, UR38, 0x80, URZ ;  /* 0x0000008026167897 */ /* 0x000fe4000fffe03f */
[----:B------:R-:W-:Y:S02]  /*1110*/  UIADD3.64 UR18, UR38, 0x82, URZ ;  /* 0x0000008226127897 */ /* 0x000fe4000fffe03f */
[----:B------:R-:W-:Y:S01]  /*1120*/  UIADD3.64 UR14, UR38, 0x84, URZ ;  /* 0x00000084260e7897 */ /* 0x000fe2000fffe03f */
[----:B------:R-:W-:Y:S01]  /*1130*/  ULDC UR12, c[0x0][0x238] ;  /* 0x00008e00000c7ab9 */ /* 0x000fe20000000800 */
[----:B------:R-:W-:Y:S01]  /*1140*/  UMOV UR11, 0xc0000010 ;  /* 0xc0000010000b7882 */ /* 0x000fe20000000000 */
[----:B------:R-:W-:Y:S01]  /*1150*/  UMOV UR42, UR10 ;  /* 0x0000000a002a7c82 */ /* 0x000fe20008000000 */
[----:B0-----:R-:W-:-:S08]  /*1160*/  UMOV UR43, 0x40000040 ;  /* 0x40000040002b7882 */ /* 0x001fd00000000000 */
.L_x_1:
[----:B------:R-:W2:Y:S04]  /*1170*/  LDL.64 R22, [R1] ;  /* 0x0000000001167983 */ /* 0x000ea80000100a00 */
[----:B------:R-:W3:Y:S01]  /*1180*/  LDL.64 R168, [R1+0x8] ;  /* 0x0000080001a87983 */ /* 0x000ee20000100a00 */
[----:B------:R-:W-:Y:S02]  /*1190*/  IMAD.U32 R10, RZ, RZ, UR4 ;  /* 0x00000004ff0a7e24 */ /* 0x000fe4000f8e00ff */
[----:B------:R-:W-:Y:S02]  /*11a0*/  IMAD.U32 R4, RZ, RZ, UR4 ;  /* 0x00000004ff047e24 */ /* 0x000fe4000f8e00ff */
[----:B------:R-:W-:Y:S02]  /*11b0*/  IMAD.U32 R13, RZ, RZ, UR4 ;  /* 0x00000004ff0d7e24 */ /* 0x000fe4000f8e00ff */
[----:B------:R-:W-:-:S02]  /*11c0*/  IMAD.U32 R25, RZ, RZ, UR4 ;  /* 0x00000004ff197e24 */ /* 0x000fc4000f8e00ff */
[----:B------:R-:W-:Y:S02]  /*11d0*/  IMAD.U32 R27, RZ, RZ, UR4 ;  /* 0x00000004ff1b7e24 */ /* 0x000fe4000f8e00ff */
[----:B------:R-:W-:Y:S02]  /*11e0*/  IMAD.U32 R29, RZ, RZ, UR4 ;  /* 0x00000004ff1d7e24 */ /* 0x000fe4000f8e00ff */
[----:B------:R-:W-:Y:S02]  /*11f0*/  IMAD.U32 R31, RZ, RZ, UR4 ;  /* 0x00000004ff1f7e24 */ /* 0x000fe4000f8e00ff */
[----:B------:R-:W-:-:S04]  /*1200*/  IMAD.WIDE R12, R13, 0x2, R250 ;  /* 0x000000020d0c7825 */ /* 0x000fc800078e02fa */
[----:B------:R-:W-:Y:S02]  /*1210*/  IMAD.WIDE R24, R25, 0x2, R246 ;  /* 0x0000000219187825 */ /* 0x000fe400078e02f6 */
[----:B------:R-:W4:Y:S02]  /*1220*/  LDG.E.U16 R12, desc[UR20][R12.64] ;  /* 0x000000140c0c7981 */ /* 0x000f24000c1e1500 */
[----:B------:R-:W-:Y:S02]  /*1230*/  IMAD.WIDE R26, R27, 0x2, R244 ;  /* 0x000000021b1a7825 */ /* 0x000fe400078e02f4 */
[----:B------:R-:W5:Y:S02]  /*1240*/  LDG.E.U16 R2, desc[UR20][R24.64] ;  /* 0x0000001418027981 */ /* 0x000f64000c1e1500 */
[----:B------:R-:W-:-:S04]  /*1250*/  IMAD.WIDE R28, R29, 0x2, R242 ;  /* 0x000000021d1c7825 */ /* 0x000fc800078e02f2 */
[----:B------:R-:W-:Y:S01]  /*1260*/  IMAD.WIDE R30, R31, 0x2, R240 ;  /* 0x000000021f1e7825 */ /* 0x000fe200078e02f0 */
[----:B------:R-:W5:Y:S04]  /*1270*/  LDG.E.U16 R170, desc[UR20][R28.64] ;  /* 0x000000141caa7981 */ /* 0x000f68000c1e1500 */
[----:B------:R-:W5:Y:S01]  /*1280*/  LDG.E.U16 R172, desc[UR20][R30.64] ;  /* 0x000000141eac7981 */ /* 0x000f62000c1e1500 */
[----:B--2---:R-:W-:-:S04]  /*1290*/  IMAD.WIDE R10, R10, 0x2, R22 ;  /* 0x000000020a0a7825 */ /* 0x004fc800078e0216 */
[----:B------:R-:W-:Y:S02]  /*12a0*/  IMAD.U32 R23, RZ, RZ, UR4 ;  /* 0x00000004ff177e24 */ /* 0x000fe4000f8e00ff */
[----:B---3--:R-:W-:Y:S01]  /*12b0*/  IMAD.WIDE R4, R4, 0x2, R168 ;  /* 0x0000000204047825 */ /* 0x008fe200078e02a8 */
[----:B------:R-:W2:Y:S03]  /*12c0*/  LDG.E.U16 R10, desc[UR20][R10.64] ;  /* 0x000000140a0a7981 */ /* 0x000ea6000c1e1500 */
[----:B------:R-:W-:Y:S01]  /*12d0*/  IMAD.WIDE R22, R23, 0x2, R248 ;  /* 0x0000000217167825 */ /* 0x000fe200078e02f8 */
[----:B------:R-:W3:Y:S04]  /*12e0*/  LDG.E.U16 R168, desc[UR20][R26.64] ;  /* 0x000000141aa87981 */ /* 0x000ee8000c1e1500 */
[----:B------:R0:W3:Y:S04]  /*12f0*/  LDG.E.U16 R4, desc[UR20][R4.64] ;  /* 0x0000001404047981 */ /* 0x0000e8000c1e1500 */
[----:B------:R-:W3:Y:S01]  /*1300*/  LDG.E.U16 R22, desc[UR20][R22.64] ;  /* 0x0000001416167981 */ /* 0x000ee2000c1e1500 */
[----:B------:R-:W-:Y:S06]  /*1310*/  BAR.SYNC.DEFER_BLOCKING 0x0 ;  /* 0x0000000000007b1d */ /* 0x000fec0000010000 */
[----:B----4-:R-:W-:Y:S04]  /*1320*/  STS.U16 [R7+UR25+0x2400], R12 ;  /* 0x0024000c07007988 */ /* 0x010fe80008000419 */
[----:B-----5:R1:W-:Y:S04]  /*1330*/  STS.U16 [R7+UR25+0x2800], R2 ;  /* 0x0028000207007988 */ /* 0x0203e80008000419 */
[----:B------:R-:W-:Y:S04]  /*1340*/  STS.U16 [R7+UR25+0x2c00], R170 ;  /* 0x002c00aa07007988 */ /* 0x000fe80008000419 */
[----:B------:R4:W-:Y:S01]  /*1350*/  STS.U16 [R7+UR25+0x2e00], R172 ;  /* 0x002e00ac07007988 */ /* 0x0009e20008000419 */
[----:B------:R-:W-:-:S04]  /*1360*/  USHF.L.U32 UR8, UR29, 0x5, URZ ;  /* 0x000000051d087899 */ /* 0x000fc8000800063f */
[----:B------:R-:W-:-:S04]  /*1370*/  ULOP3.LUT UR8, UR8, 0x80, URZ, 0xc0, !UPT ;  /* 0x0000008008087892 */ /* 0x000fc8000f8ec03f */
[----:B------:R-:W-:-:S04]  /*1380*/  ULEA.HI UR8, UR25, UR8, URZ, 0x1c ;  /* 0x0000000819087291 */ /* 0x000fc8000f8fe03f */
[----:B------:R-:W-:Y:S01]  /*1390*/  ULOP3.LUT UR8, UR8, 0x3fff, URZ, 0xc0, !UPT ;  /* 0x00003fff08087892 */ /* 0x000fe2000f8ec03f */
[----:B------:R-:W-:Y:S01]  /*13a0*/  UMOV UR9, 0x40000040 ;  /* 0x4000004000097882 */ /* 0x000fe20000000000 */
[----:B------:R-:W-:Y:S01]  /*13b0*/  UMOV UR32, 0x100 ;  /* 0x0000010000207882 */ /* 0x000fe20000000000 */
[----:B------:R-:W-:Y:S01]  /*13c0*/  UMOV UR33, 0x40000040 ;  /* 0x4000004000217882 */ /* 0x000fe20000000000 */
[----:B------:R-:W1:Y:S02]  /*13d0*/  S2R R9, SR_TID.X ;  /* 0x0000000000097919 */ /* 0x000e640000002100 */
[----:B-1----:R-:W-:-:S05]  /*13e0*/  IMAD.SHL.U32 R2, R9, 0x2, RZ ;  /* 0x0000000209027824 */ /* 0x002fca00078e00ff */
[----:B------:R-:W-:-:S04]  /*13f0*/  LOP3.LUT R2, R2, 0x6, RZ, 0xc0, !PT ;  /* 0x0000000602027812 */ /* 0x000fc800078ec0ff */
[----:B------:R-:W-:-:S04]  /*1400*/  IADD3 R183, P0, R2, UR6, RZ ;  /* 0x0000000602b77c10 */ /* 0x000fc8000ff1e0ff */
[----:B0-----:R-:W-:Y:S01]  /*1410*/  IADD3 R5, P3, R183, 0x8, RZ ;  /* 0x00000008b7057810 */ /* 0x001fe20007f7e0ff */
[----:B------:R-:W-:-:S04]  /*1420*/  IMAD.X R192, RZ, RZ, UR5, P0 ;  /* 0x00000005ffc07e24 */ /* 0x000fc800080e06ff */
[----:B------:R-:W-:Y:S01]  /*1430*/  IMAD.X R221, RZ, RZ, R192, P3 ;  /* 0x000000ffffdd7224 */ /* 0x000fe200018e06c0 */
[----:B------:R-:W-:-:S05]  /*1440*/  IADD3 R171, P3, R183, 0x11, RZ ;  /* 0x00000011b7ab7810 */ /* 0x000fca0007f7e0ff */
[----:B------:R-:W-:Y:S01]  /*1450*/  IMAD.X R213, RZ, RZ, R192, P3 ;  /* 0x000000ffffd57224 */ /* 0x000fe200018e06c0 */
[----:B------:R-:W-:-:S05]  /*1460*/  IADD3 R185, P3, R183, 0x20, RZ ;  /* 0x00000020b7b97810 */ /* 0x000fca0007f7e0ff */
[----:B------:R-:W-:Y:S01]  /*1470*/  IMAD.X R174, RZ, RZ, R192, P3 ;  /* 0x000000ffffae7224 */ /* 0x000fe200018e06c0 */
[----:B------:R-:W-:-:S05]  /*1480*/  IADD3 R189, P3, R183, 0x29, RZ ;  /* 0x00000029b7bd7810 */ /* 0x000fca0007f7e0ff */
[----:B------:R-:W-:Y:S01]  /*1490*/  IMAD.X R176, RZ, RZ, R192, P3 ;  /* 0x000000ffffb07224 */ /* 0x000fe200018e06c0 */
[----:B----4-:R-:W-:-:S05]  /*14a0*/  IADD3 R172, P3, R183, 0x38, RZ ;  /* 0x00000038b7ac7810 */ /* 0x010fca0007f7e0ff */
[----:B------:R-:W-:Y:S01]  /*14b0*/  IMAD.X R191, RZ, RZ, R192, P3 ;  /* 0x000000ffffbf7224 */ /* 0x000fe200018e06c0 */
[----:B--2---:R0:W-:Y:S04]  /*14c0*/  STS.U16 [R7+UR25+0x2200], R10 ;  /* 0x0022000a07007988 */ /* 0x0041e80008000419 */
[----:B---3--:R-:W-:Y:S04]  /*14d0*/  STS.U16 [R7+UR25+0x2a00], R168 ;  /* 0x002a00a807007988 */ /* 0x008fe80008000419 */
[----:B------:R-:W-:Y:S04]  /*14e0*/  STS.U16 [R7+UR25+0x2000], R4 ;  /* 0x0020000407007988 */ /* 0x000fe80008000419 */
[----:B------:R1:W-:Y:S01]  /*14f0*/  STS.U16 [R7+UR25+0x2600], R22 ;  /* 0x0026001607007988 */ /* 0x0003e20008000419 */
[----:B------:R2:W-:Y:S06]  /*1500*/  MEMBAR.ALL.CTA ;  /* 0x0000000000007992 */ /* 0x0005ec0000008000 */
[----:B--2---:R-:W2:Y:S02]  /*1510*/  FENCE.VIEW.ASYNC.S ;  /* 0x00000000000073c6 */ /* 0x004ea40000000000 */
[----:B--2---:R-:W-:Y:S06]  /*1520*/  BAR.SYNC.DEFER_BLOCKING 0x0 ;  /* 0x0000000000007b1d */ /* 0x004fec0000010000 */
[----:B------:R-:W-:-:S06]  /*1530*/  WARPGROUP.ARRIVE ;  /* 0x00000000000079c5 */ /* 0x000fcc0000000000 */
[----:B------:R-:W-:Y:S01]  /*1540*/  HGMMA.64x128x16.F32.BF16 R88, gdesc[UR8].tnspA, RZ, !UPT ;  /* 0x21e00000085879f0 */ /* 0x000fe2000c7018ff */
[----:B------:R-:W-:Y:S02]  /*1550*/  UMOV UR9, URZ ;  /* 0x0000003f00097c82 */ /* 0x000fe40008000000 */
[----:B------:R-:W-:-:S09]  /*1560*/  UIADD3.64 UR8, UR8, UR32, URZ ;  /* 0x0000002008087297 */ /* 0x000fd2000fffe03f */
[----:B------:R-:W-:Y:S01]  /*1570*/  HGMMA.64x128x16.F32.BF16 R24, gdesc[UR8].tnspA, RZ, !UPT, gsb0 ;  /* 0x21e00000081879f0 */ /* 0x000fe2000c0018ff */
[----:B0-----:R-:W-:-:S05]  /*1580*/  IADD3 R10, P3, R183, 0x41, RZ ;  /* 0x00000041b70a7810 */ /* 0x001fca0007f7e0ff */
[----:B------:R-:W-:Y:S01]  /*1590*/  IMAD.X R2, RZ, RZ, R192, P3 ;  /* 0x000000ffff027224 */ /* 0x000fe200018e06c0 */
[----:B-1----:R-:W-:-:S05]  /*15a0*/  IADD3 R22, P3, R183, 0x50, RZ ;  /* 0x00000050b7167810 */ /* 0x002fca0007f7e0ff */
[----:B------:R-:W-:Y:S01]  /*15b0*/  IMAD.X R209, RZ, RZ, R192, P3 ;  /* 0x000000ffffd17224 */ /* 0x000fe200018e06c0 */
[----:B------:R-:W-:-:S05]  /*15c0*/  IADD3 R177, P3, R183, 0x58, RZ ;  /* 0x00000058b7b17810 */ /* 0x000fca0007f7e0ff */
[----:B------:R-:W-:Y:S01]  /*15d0*/  IMAD.X R184, RZ, RZ, R192, P3 ;  /* 0x000000ffffb87224 */ /* 0x000fe200018e06c0 */
[C---:B------:R-:W-:Y:S02]  /*15e0*/  IADD3 R17, P3, R183.reuse, 0x60, RZ ;  /* 0x00000060b7117810 */ /* 0x040fe40007f7e0ff */
[----:B------:R-:W-:-:S03]  /*15f0*/  IADD3 R219, P5, R183, 0x9, RZ ;  /* 0x00000009b7db7810 */ /* 0x000fc60007fbe0ff */
[--C-:B------:R-:W-:Y:S01]  /*1600*/  IMAD.X R204, RZ, RZ, R192.reuse, P3 ;  /* 0x000000ffffcc7224 */ /* 0x100fe200018e06c0 */
[C---:B------:R-:W-:Y:S02]  /*1610*/  IADD3 R170, P3, R183.reuse, 0x68, RZ ;  /* 0x00000068b7aa7810 */ /* 0x040fe40007f7e0ff */
[-C--:B------:R-:W-:Y:S01]  /*1620*/  ISETP.GE.U32.AND P0, PT, R183, R6.reuse, PT ;  /* 0x00000006b700720c */ /* 0x080fe20003f06070 */
[--C-:B------:R-:W-:Y:S02]  /*1630*/  IMAD.X R215, RZ, RZ, R192.reuse, P5 ;  /* 0x000000ffffd77224 */ /* 0x100fe400028e06c0 */
[----:B------:R-:W-:Y:S01]  /*1640*/  IMAD.X R12, RZ, RZ, R192, P3 ;  /* 0x000000ffff0c7224 */ /* 0x000fe200018e06c0 */
[----:B------:R-:W-:Y:S02]  /*1650*/  ISETP.GT.U32.AND P3, PT, R219, R6, PT ;  /* 0x00000006db00720c */ /* 0x000fe40003f64070 */
[----:B------:R-:W-:Y:S02]  /*1660*/  ISETP.GE.U32.AND.EX P0, PT, R192, RZ, PT, P0 ;  /* 0x000000ffc000720c */ /* 0x000fe40003f06100 */
[----:B------:R-:W-:-:S02]  /*1670*/  LOP3.LUT R188, R6, 0x8, RZ, 0xfc, !PT ;  /* 0x0000000806bc7812 */ /* 0x000fc400078efcff */
[----:B------:R-:W-:Y:S02]  /*1680*/  ISETP.GT.U32.AND.EX P3, PT, R215, RZ, PT, P3 ;  /* 0x000000ffd700720c */ /* 0x000fe40003f64130 */
[----:B------:R-:W-:-:S05]  /*1690*/  IADD3 R220, P4, R183, 0x10, RZ ;  /* 0x00000010b7dc7810 */ /* 0x000fca0007f9e0ff */
[----:B------:R-:W-:Y:S01]  /*16a0*/  IMAD.X R214, RZ, RZ, R192, P4 ;  /* 0x000000ffffd67224 */ /* 0x000fe200020e06c0 */
[----:B------:R-:W-:-:S05]  /*16b0*/  IADD3 R23, P5, R183, 0x18, RZ ;  /* 0x00000018b7177810 */ /* 0x000fca0007fbe0ff */
[----:B------:R-:W-:Y:S01]  /*16c0*/  IMAD.X R212, RZ, RZ, R192, P5 ;  /* 0x000000ffffd47224 */ /* 0x000fe200028e06c0 */
[----:B------:R-:W-:-:S05]  /*16d0*/  IADD3 R169, P4, R183, 0x19, RZ ;  /* 0x00000019b7a97810 */ /* 0x000fca0007f9e0ff */
[----:B------:R-:W-:Y:S01]  /*16e0*/  IMAD.X R19, RZ, RZ, R192, P4 ;  /* 0x000000ffff137224 */ /* 0x000fe200020e06c0 */
[----:B------:R-:W-:Y:S01]  /*16f0*/  IADD3 R205, P5, R183, 0x21, RZ ;  /* 0x00000021b7cd7810 */ /* 0x000fe20007fbe0ff */
[----:B------:R-:W-:Y:S02]  /*1700*/  WARPGROUP.DEPBAR.LE gsb0, 0x0 ;  /* 0x00008000000079c5 */ /* 0x000fe40000010000 */
[----:B------:R-:W-:Y:S01]  /*1710*/  FMUL R217, R89, UR12 ;  /* 0x0000000c59d97c20 */ /* 0x000fe20008400000 */
[----:B------:R-:W-:Y:S01]  /*1720*/  FMUL R218, R93, UR12 ;  /* 0x0000000c5dda7c20 */ /* 0x000fe20008400000 */
[----:B------:R-:W-:-:S03]  /*1730*/  FMUL R93, R88, UR12 ;  /* 0x0000000c585d7c20 */ /* 0x000fc60008400000 */
[----:B------:R-:W-:Y:S02]  /*1740*/  FSEL R217, R217, -INF , !P0 ;  /* 0xff800000d9d97808 */ /* 0x000fe40004000000 */
[----:B------:R-:W-:Y:S02]  /*1750*/  ISETP.GT.U32.AND P0, PT, R219, R188, PT ;  /* 0x000000bcdb00720c */ /* 0x000fe40003f04070 */
[----:B------:R-:W-:Y:S01]  /*1760*/  FSEL R88, R218, -INF , !P3 ;  /* 0xff800000da587808 */ /* 0x000fe20005800000 */
[----:B------:R-:W-:Y:S01]  /*1770*/  FMUL R218, R95, UR12 ;  /* 0x0000000c5fda7c20 */ /* 0x000fe20008400000 */
[----:B------:R-:W-:-:S04]  /*1780*/  ISETP.GT.U32.AND.EX P0, PT, R215, RZ, PT, P0 ;  /* 0x000000ffd700720c */ /* 0x000fc80003f04100 */
[----:B------:R-:W-:Y:S02]  /*1790*/  FSEL R218, R218, -INF , !P0 ;  /* 0xff800000dada7808 */ /* 0x000fe40004000000 */
[----:B------:R-:W-:Y:S01]  /*17a0*/  ISETP.GT.U32.AND P0, PT, R220, R188, PT ;  /* 0x000000bcdc00720c */ /* 0x000fe20003f04070 */
[----:B------:R-:W-:-:S03]  /*17b0*/  FMUL R98, R98, UR12 ;  /* 0x0000000c62627c20 */ /* 0x000fc60008400000 */
        /* <DEDUP_REMOVED lines=24> */
[----:B------:R-:W-:Y:S01]  /*1940*/  ISETP.GT.U32.AND.EX P0, PT, R174, RZ, PT, P0 ;  /* 0x000000ffae00720c */ /* 0x000fe20003f04100 */
[----:B------:R-:W-:-:S03]  /*1950*/  IMAD.X R11, RZ, RZ, R192, P5 ;  /* 0x000000ffff0b7224 */ /* 0x000fc600028e06c0 */
        /* <DEDUP_REMOVED lines=10> */
[----:B------:R-:W-:Y:S01]  /*1a00*/  FMUL R107, R107, UR12 ;  /* 0x0000000c6b6b7c20 */ /* 0x000fe20008400000 */
[----:B------:R-:W-:Y:S02]  /*1a10*/  IADD3 R13, P4, R183, 0x28, RZ ;  /* 0x00000028b70d7810 */ /* 0x000fe40007f9e0ff */
[----:B------:R-:W-:-:S03]  /*1a20*/  ISETP.GT.U32.AND.EX P0, PT, R11, RZ, PT, P0 ;  /* 0x000000ff0b00720c */ /* 0x000fc60003f04100 */
[----:B------:R-:W-:Y:S01]  /*1a30*/  IMAD.X R180, RZ, RZ, R192, P4 ;  /* 0x000000ffffb47224 */ /* 0x000fe200020e06c0 */
        /* <DEDUP_REMOVED lines=87> */
[----:B------:R-:W-:Y:S02]  /*1fb0*/  ISETP.GT.U32.AND.EX P0, PT, R208, RZ, PT, P0 ;  /* 0x000000ffd000720c */ /* 0x000fe40003f04100 */
[----:B------:R-:W-:Y:S02]  /*1fc0*/  ISETP.GT.U32.AND P6, PT, R5, R6, PT ;  /* 0x000000060500720c */ /* 0x000fe40003fc4070 */
[----:B------:R-:W-:Y:S02]  /*1fd0*/  FSEL R126, R126, -INF , !P0 ;  /* 0xff8000007e7e7808 */ /* 0x000fe40004000000 */
[----:B------:R-:W-:Y:S01]  /*1fe0*/  ISETP.GT.U32.AND P0, PT, R168, R188, PT ;  /* 0x000000bca800720c */ /* 0x000fe20003f04070 */
[----:B------:R-:W-:Y:S01]  /*1ff0*/  FMUL R127, R127, UR12 ;  /* 0x0000000c7f7f7c20 */ /* 0x000fe20008400000 */
[----:B------:R-:W-:Y:S02]  /*2000*/  IADD3 R179, P4, R183, 0x51, RZ ;  /* 0x00000051b7b37810 */ /* 0x000fe40007f9e0ff */
[----:B------:R-:W-:-:S02]  /*2010*/  ISETP.GT.U32.AND.EX P0, PT, R207, RZ, PT, P0 ;  /* 0x000000ffcf00720c */ /* 0x000fc40003f04100 */
[----:B------:R-:W-:Y:S02]  /*2020*/  LOP3.LUT R0, R0, 0xfffbffff, RZ, 0xc0, !PT ;  /* 0xfffbffff00007812 */ /* 0x000fe400078ec0ff */
[----:B------:R-:W-:Y:S01]  /*2030*/  FSEL R127, R127, -INF , !P0 ;  /* 0xff8000007f7f7808 */ /* 0x000fe20004000000 */
[----:B------:R-:W-:Y:S01]  /*2040*/  IMAD.X R206, RZ, RZ, R192, P4 ;  /* 0x000000ffffce7224 */ /* 0x000fe200020e06c0 */
[----:B------:R-:W-:Y:S01]  /*2050*/  ISETP.GT.U32.AND P0, PT, R22, R6, PT ;  /* 0x000000061600720c */ /* 0x000fe20003f04070 */
[----:B------:R-:W-:Y:S01]  /*2060*/  FMUL R128, R128, UR12 ;  /* 0x0000000c80807c20 */ /* 0x000fe20008400000 */
[----:B------:R-:W-:Y:S01]  /*2070*/  IADD3 R4, P4, R183, 0x59, RZ ;  /* 0x00000059b7047810 */ /* 0x000fe20007f9e0ff */
[----:B------:R-:W-:Y:S01]  /*2080*/  FMUL R89, R90, UR12 ;  /* 0x0000000c5a597c20 */ /* 0x000fe20008400000 */
[C---:B------:R-:W-:Y:S02]  /*2090*/  LOP3.LUT R178, R6.reuse, 0x80, RZ, 0xfc, !PT ;  /* 0x0000008006b27812 */ /* 0x040fe400078efcff */
[----:B------:R-:W-:-:S02]  /*20a0*/  LOP3.LUT R193, R6, 0x88, RZ, 0xfc, !PT ;  /* 0x0000008806c17812 */ /* 0x000fc400078efcff */
[----:B------:R-:W-:Y:S02]  /*20b0*/  @P6 LOP3.LUT R0, R0, 0x40000, RZ, 0xfc, !PT ;  /* 0x0004000000006812 */ /* 0x000fe400078efcff */
[----:B------:R-:W-:Y:S02]  /*20c0*/  ISETP.GT.U32.AND.EX P0, PT, R209, RZ, PT, P0 ;  /* 0x000000ffd100720c */ /* 0x000fe40003f04100 */
[----:B------:R-:W-:Y:S01]  /*20d0*/  IADD3 R90, P6, R183, 0x69, RZ ;  /* 0x00000069b75a7810 */ /* 0x000fe20007fde0ff */
[----:B------:R-:W-:Y:S01]  /*20e0*/  IMAD.X R190, RZ, RZ, R192, P4 ;  /* 0x000000ffffbe7224 */ /* 0x000fe200020e06c0 */
[C---:B------:R-:W-:Y:S02]  /*20f0*/  ISETP.GT.U32.AND P1, PT, R5.reuse, R178, PT ;  /* 0x000000b20500720c */ /* 0x040fe40003f24070 */
[----:B------:R-:W-:Y:S02]  /*2100*/  ISETP.GT.U32.AND P2, PT, R5, R193, PT ;  /* 0x000000c10500720c */ /* 0x000fe40003f44070 */
[----:B------:R-:W-:-:S02]  /*2110*/  IADD3 R5, P4, R183, 0x61, RZ ;  /* 0x00000061b7057810 */ /* 0x000fc40007f9e0ff */
[----:B------:R-:W-:Y:S01]  /*2120*/  FSEL R128, R128, -INF , !P0 ;  /* 0xff80000080807808 */ /* 0x000fe20004000000 */
[--C-:B------:R-:W-:Y:S01]  /*2130*/  IMAD.X R216, RZ, RZ, R192.reuse, P6 ;  /* 0x000000ffffd87224 */ /* 0x100fe200030e06c0 */
[----:B------:R-:W-:Y:S01]  /*2140*/  ISETP.GT.U32.AND P0, PT, R179, R6, PT ;  /* 0x00000006b300720c */ /* 0x000fe20003f04070 */
[----:B------:R-:W-:Y:S01]  /*2150*/  FMUL R129, R129, UR12 ;  /* 0x0000000c81817c20 */ /* 0x000fe20008400000 */
[----:B------:R-:W-:Y:S01]  /*2160*/  LOP3.LUT P6, RZ, R0, 0x40000, RZ, 0xc0, !PT ;  /* 0x0004000000ff7812 */ /* 0x000fe200078cc0ff */
[----:B------:R-:W-:Y:S01]  /*2170*/  IMAD.X R203, RZ, RZ, R192, P4 ;  /* 0x000000ffffcb7224 */ /* 0x000fe200020e06c0 */
[----:B------:R-:W-:Y:S01]  /*2180*/  ISETP.GT.U32.AND.EX P0, PT, R206, RZ, PT, P0 ;  /* 0x000000ffce00720c */ /* 0x000fe20003f04100 */
[----:B------:R-:W-:Y:S01]  /*2190*/  FMUL R92, R92, UR12 ;  /* 0x0000000c5c5c7c20 */ /* 0x000fe20008400000 */
[CC--:B------:R-:W-:Y:S02]  /*21a0*/  ISETP.GT.U32.AND P5, PT, R183.reuse, R188.reuse, PT ;  /* 0x000000bcb700720c */ /* 0x0c0fe40003fa4070 */
[----:B------:R-:W-:-:S02]  /*21b0*/  ISETP.GE.U32.AND P4, PT, R183, R188, PT ;  /* 0x000000bcb700720c */ /* 0x000fc40003f86070 */
[----:B------:R-:W-:Y:S01]  /*21c0*/  ISETP.GT.U32.AND.EX P6, PT, R221, RZ, PT, P6 ;  /* 0x000000ffdd00720c */ /* 0x000fe20003fc4160 */
[----:B------:R-:W-:Y:S01]  /*21d0*/  FMUL R91, R91, UR12 ;  /* 0x0000000c5b5b7c20 */ /* 0x000fe20008400000 */
[----:B------:R-:W-:Y:S02]  /*21e0*/  FSEL R129, R129, -INF , !P0 ;  /* 0xff80000081817808 */ /* 0x000fe40004000000 */
[C---:B------:R-:W-:Y:S02]  /*21f0*/  ISETP.GT.U32.AND.EX P5, PT, R192.reuse, RZ, PT, P5 ;  /* 0x000000ffc000720c */ /* 0x040fe40003fa4150 */
[----:B------:R-:W-:Y:S02]  /*2200*/  ISETP.GE.U32.AND.EX P4, PT, R192, RZ, PT, P4 ;  /* 0x000000ffc000720c */ /* 0x000fe40003f86140 */
[----:B------:R-:W-:Y:S02]  /*2210*/  ISETP.GT.U32.AND P0, PT, R22, R188, PT ;  /* 0x000000bc1600720c */ /* 0x000fe40003f04070 */
[----:B------:R-:W-:Y:S01]  /*2220*/  FSEL R92, R92, -INF , !P6 ;  /* 0xff8000005c5c7808 */ /* 0x000fe20007000000 */
[----:B------:R-:W-:Y:S01]  /*2230*/  FMUL R130, R130, UR12 ;  /* 0x0000000c82827c20 */ /* 0x000fe20008400000 */
[----:B------:R-:W-:-:S02]  /*2240*/  ISETP.GT.U32.AND P6, PT, R183, R6, PT ;  /* 0x00000006b700720c */ /* 0x000fc40003fc4070 */
[----:B------:R-:W-:Y:S01]  /*2250*/  ISETP.GT.U32.AND P3, PT, R220, R6, PT ;  /* 0x00000006dc00720c */ /* 0x000fe20003f64070 */
[----:B------:R-:W-:Y:S01]  /*2260*/  FMUL R94, R94, UR12 ;  /* 0x0000000c5e5e7c20 */ /* 0x000fe20008400000 */
[----:B------:R-:W-:Y:S02]  /*2270*/  FSEL R89, R89, -INF , !P5 ;  /* 0xff80000059597808 */ /* 0x000fe40006800000 */
[----:B------:R-:W-:Y:S02]  /*2280*/  FSEL R91, R91, -INF , !P4 ;  /* 0xff8000005b5b7808 */ /* 0x000fe40006000000 */
[----:B------:R-:W-:Y:S02]  /*2290*/  ISETP.GT.U32.AND.EX P0, PT, R209, RZ, PT, P0 ;  /* 0x000000ffd100720c */ /* 0x000fe40003f04100 */
[C---:B------:R-:W-:Y:S02]  /*22a0*/  ISETP.GT.U32.AND P5, PT, R219.reuse, R178, PT ;  /* 0x000000b2db00720c */ /* 0x040fe40003fa4070 */
[----:B------:R-:W-:Y:S01]  /*22b0*/  ISETP.GT.U32.AND P4, PT, R219, R193, PT ;  /* 0x000000c1db00720c */ /* 0x000fe20003f84070 */
[----:B------:R-:W-:Y:S01]  /*22c0*/  FMUL R219, R96, UR12 ;  /* 0x0000000c60db7c20 */ /* 0x000fe20008400000 */
[----:B------:R-:W-:-:S02]  /*22d0*/  ISETP.GT.U32.AND.EX P6, PT, R192, RZ, PT, P6 ;  /* 0x000000ffc000720c */ /* 0x000fc40003fc4160 */
[----:B------:R-:W-:Y:S02]  /*22e0*/  ISETP.GT.U32.AND.EX P3, PT, R214, RZ, PT, P3 ;  /* 0x000000ffd600720c */ /* 0x000fe40003f64130 */
[----:B------:R-:W-:Y:S02]  /*22f0*/  FSEL R130, R130, -INF , !P0 ;  /* 0xff80000082827808 */ /* 0x000fe40004000000 */
[----:B------:R-:W-:Y:S02]  /*2300*/  ISETP.GT.U32.AND P0, PT, R179, R188, PT ;  /* 0x000000bcb300720c */ /* 0x000fe40003f04070 */
[----:B------:R-:W-:Y:S02]  /*2310*/  FSEL R93, R93, -INF , !P6 ;  /* 0xff8000005d5d7808 */ /* 0x000fe40007000000 */
[----:B------:R-:W-:Y:S01]  /*2320*/  FSEL R94, R94, -INF , !P6 ;  /* 0xff8000005e5e7808 */ /* 0x000fe20007000000 */
[----:B------:R-:W-:Y:S01]  /*2330*/  FMUL R131, R131, UR12 ;  /* 0x0000000c83837c20 */ /* 0x000fe20008400000 */
[----:B------:R-:W-:-:S02]  /*2340*/  ISETP.GT.U32.AND P6, PT, R171, R6, PT ;  /* 0x00000006ab00720c */ /* 0x000fc40003fc4070 */
[----:B------:R-:W-:Y:S02]  /*2350*/  FSEL R219, R219, -INF , !P3 ;  /* 0xff800000dbdb7808 */ /* 0x000fe40005800000 */
[----:B------:R-:W-:Y:S01]  /*2360*/  ISETP.GT.U32.AND P3, PT, R220, R178, PT ;  /* 0x000000b2dc00720c */ /* 0x000fe20003f64070 */
[----:B------:R-:W-:Y:S01]  /*2370*/  FMUL R95, R97, UR12 ;  /* 0x0000000c615f7c20 */ /* 0x000fe20008400000 */
[----:B------:R-:W-:Y:S02]  /*2380*/  ISETP.GT.U32.AND.EX P0, PT, R206, RZ, PT, P0 ;  /* 0x000000ffce00720c */ /* 0x000fe40003f04100 */
[----:B------:R-:W-:Y:S02]  /*2390*/  ISETP.GT.U32.AND.EX P6, PT, R213, RZ, PT, P6 ;  /* 0x000000ffd500720c */ /* 0x000fe40003fc4160 */
[----:B------:R-:W-:Y:S02]  /*23a0*/  FSEL R131, R131, -INF , !P0 ;  /* 0xff80000083837808 */ /* 0x000fe40004000000 */
[----:B------:R-:W-:-:S02]  /*23b0*/  ISETP.GT.U32.AND P0, PT, R177, R6, PT ;  /* 0x00000006b100720c */ /* 0x000fc40003f04070 */
[----:B------:R-:W-:Y:S01]  /*23c0*/  FSEL R95, R95, -INF , !P6 ;  /* 0xff8000005f5f7808 */ /* 0x000fe20007000000 */
[----:B------:R-:W-:Y:S01]  /*23d0*/  FMUL R132, R132, UR12 ;  /* 0x0000000c84847c20 */ /* 0x000fe20008400000 */
[----:B------:R-:W-:Y:S02]  /*23e0*/  ISETP.GT.U32.AND P6, PT, R220, R193, PT ;  /* 0x000000c1dc00720c */ /* 0x000fe40003fc4070 */
[----:B------:R-:W-:Y:S02]  /*23f0*/  LOP3.LUT R0, R0, 0xffffbfff, RZ, 0xc0, !PT ;  /* 0xffffbfff00007812 */ /* 0x000fe400078ec0ff */
[----:B------:R-:W-:Y:S02]  /*2400*/  ISETP.GT.U32.AND.EX P0, PT, R184, RZ, PT, P0 ;  /* 0x000000ffb800720c */ /* 0x000fe40003f04100 */
[----:B------:R-:W-:Y:S02]  /*2410*/  @P3 LOP3.LUT R0, R0, 0x4000, RZ, 0xfc, !PT ;  /* 0x0000400000003812 */ /* 0x000fe400078efcff */
[----:B------:R-:W-:-:S02]  /*2420*/  FSEL R132, R132, -INF , !P0 ;  /* 0xff80000084847808 */ /* 0x000fc40004000000 */
[----:B------:R-:W-:Y:S02]  /*2430*/  ISETP.GT.U32.AND P0, PT, R4, R6, PT ;  /* 0x000000060400720c */ /* 0x000fe40003f04070 */
[----:B------:R-:W-:Y:S01]  /*2440*/  ISETP.GT.U32.AND.EX P3, PT, R221, RZ, PT, P1 ;  /* 0x000000ffdd00720c */ /* 0x000fe20003f64110 */
[----:B------:R-:W-:Y:S01]  /*2450*/  FMUL R133, R133, UR12 ;  /* 0x0000000c85857c20 */ /* 0x000fe20008400000 */
[----:B------:R-:W-:Y:S02]  /*2460*/  LOP3.LUT R0, R0, 0xffffdfff, RZ, 0xc0, !PT ;  /* 0xffffdfff00007812 */ /* 0x000fe400078ec0ff */
[----:B------:R-:W-:Y:S02]  /*2470*/  ISETP.GT.U32.AND.EX P0, PT, R190, RZ, PT, P0 ;  /* 0x000000ffbe00720c */ /* 0x000fe40003f04100 */
[----:B------:R-:W-:Y:S02]  /*2480*/  @P6 LOP3.LUT R0, R0, 0x2000, RZ, 0xfc, !PT ;  /* 0x0000200000006812 */ /* 0x000fe400078efcff */
[----:B------:R-:W-:-:S02]  /*2490*/  FSEL R133, R133, -INF , !P0 ;  /* 0xff80000085857808 */ /* 0x000fc40004000000 */
[----:B------:R-:W-:Y:S02]  /*24a0*/  ISETP.GT.U32.AND.EX P2, PT, R221, RZ, PT, P2 ;  /* 0x000000ffdd00720c */ /* 0x000fe40003f44120 */
[----:B------:R-:W-:Y:S02]  /*24b0*/  ISETP.GT.U32.AND P0, PT, R177, R188, PT ;  /* 0x000000bcb100720c */ /* 0x000fe40003f04070 */
[----:B------:R-:W-:Y:S01]  /*24c0*/  LOP3.LUT R0, R0, 0xffffefff, RZ, 0xc0, !PT ;  /* 0xffffefff00007812 */ /* 0x000fe200078ec0ff */
[----:B------:R-:W-:Y:S01]  /*24d0*/  FMUL R134, R134, UR12 ;  /* 0x0000000c86867c20 */ /* 0x000fe20008400000 */
[----:B------:R-:W-:Y:S02]  /*24e0*/  ISETP.GT.U32.AND.EX P0, PT, R184, RZ, PT, P0 ;  /* 0x000000ffb800720c */ /* 0x000fe40003f04100 */
[----:B------:R-:W-:Y:S02]  /*24f0*/  @P3 LOP3.LUT R0, R0, 0x1000, RZ, 0xfc, !PT ;  /* 0x0000100000003812 */ /* 0x000fe400078efcff */
[----:B------:R-:W-:-:S02]  /*2500*/  FSEL R134, R134, -INF , !P0 ;  /* 0xff80000086867808 */ /* 0x000fc40004000000 */
[----:B------:R-:W-:Y:S02]  /*2510*/  LOP3.LUT R0, R0, 0xfffff7ff, RZ, 0xc0, !PT ;  /* 0xfffff7ff00007812 */ /* 0x000fe400078ec0ff */
[----:B------:R-:W-:Y:S01]  /*2520*/  ISETP.GT.U32.AND P0, PT, R4, R188, PT ;  /* 0x000000bc0400720c */ /* 0x000fe20003f04070 */
[----:B------:R-:W-:Y:S01]  /*2530*/  FMUL R135, R135, UR12 ;  /* 0x0000000c87877c20 */ /* 0x000fe20008400000 */
[----:B------:R-:W-:Y:S02]  /*2540*/  @P2 LOP3.LUT R0, R0, 0x800, RZ, 0xfc, !PT ;  /* 0x0000080000002812 */ /* 0x000fe400078efcff */
[----:B------:R-:W-:Y:S02]  /*2550*/  ISETP.GT.U32.AND.EX P0, PT, R190, RZ, PT, P0 ;  /* 0x000000ffbe00720c */ /* 0x000fe40003f04100 */
[----:B------:R-:W-:Y:S02]  /*2560*/  ISETP.GT.U32.AND.EX P2, PT, R215, RZ, PT, P5 ;  /* 0x000000ffd700720c */ /* 0x000fe40003f44150 */
[----:B------:R-:W-:-:S02]  /*2570*/  IADD3 R97, P1, R183, 0x70, RZ ;  /* 0x00000070b7617810 */ /* 0x000fc40007f3e0ff */
[----:B------:R-:W-:Y:S02]  /*2580*/  FSEL R135, R135, -INF , !P0 ;  /* 0xff80000087877808 */ /* 0x000fe40004000000 */
[----:B------:R-:W-:Y:S01]  /*2590*/  ISETP.GT.U32.AND P0, PT, R17, R6, PT ;  /* 0x000000061100720c */ /* 0x000fe20003f04070 */
[----:B------:R-:W-:Y:S02]  /*25a0*/  IMAD.X R96, RZ, RZ, R192, P1 ;  /* 0x000000ffff607224 */ /* 0x000fe400008e06c0 */
[----:B------:R-:W-:Y:S01]  /*25b0*/  FMUL R136, R136, UR12 ;  /* 0x0000000c88887c20 */ /* 0x000fe20008400000 */
[----:B------:R-:W-:Y:S02]  /*25c0*/  ISETP.GT.U32.AND.EX P1, PT, R215, RZ, PT, P4 ;  /* 0x000000ffd700720c */ /* 0x000fe40003f24140 */
[----:B------:R-:W-:Y:S02]  /*25d0*/  ISETP.GT.U32.AND.EX P0, PT, R204, RZ, PT, P0 ;  /* 0x000000ffcc00720c */ /* 0x000fe40003f04100 */
[----:B------:R-:W-:-:S02]  /*25e0*/  LOP3.LUT R0, R0, 0xfffffbff, RZ, 0xc0, !PT ;  /* 0xfffffbff00007812 */ /* 0x000fc400078ec0ff */
[----:B------:R-:W-:Y:S02]  /*25f0*/  FSEL R136, R136, -INF , !P0 ;  /* 0xff80000088887808 */ /* 0x000fe40004000000 */
[----:B------:R-:W-:Y:S02]  /*2600*/  ISETP.GT.U32.AND P0, PT, R5, R6, PT ;  /* 0x000000060500720c */ /* 0x000fe40003f04070 */
[----:B------:R-:W-:Y:S01]  /*2610*/  @P2 LOP3.LUT R0, R0, 0x400, RZ, 0xfc, !PT ;  /* 0x0000040000002812 */ /* 0x000fe200078efcff */
[----:B------:R-:W-:Y:S01]  /*2620*/  FMUL R137, R137, UR12 ;  /* 0x0000000c89897c20 */ /* 0x000fe20008400000 */
[----:B------:R-:W-:Y:S02]  /*2630*/  ISETP.GT.U32.AND P2, PT, R171, R178, PT ;  /* 0x000000b2ab00720c */ /* 0x000fe40003f44070 */
[----:B------:R-:W-:Y:S02]  /*2640*/  ISETP.GT.U32.AND.EX P0, PT, R203, RZ, PT, P0 ;  /* 0x000000ffcb00720c */ /* 0x000fe40003f04100 */
[----:B------:R-:W-:-:S02]  /*2650*/  LOP3.LUT R0, R0, 0xfffffdff, RZ, 0xc0, !PT ;  /* 0xfffffdff00007812 */ /* 0x000fc400078ec0ff */
[----:B------:R-:W-:Y:S02]  /*2660*/  FSEL R137, R137, -INF , !P0 ;  /* 0xff80000089897808 */ /* 0x000fe40004000000 */
[----:B------:R-:W-:Y:S02]  /*2670*/  @P1 LOP3.LUT R0, R0, 0x200, RZ, 0xfc, !PT ;  /* 0x0000020000001812 */ /* 0x000fe400078efcff */
[----:B------:R-:W-:Y:S01]  /*2680*/  ISETP.GT.U32.AND P0, PT, R17, R188, PT ;  /* 0x000000bc1100720c */ /* 0x000fe20003f04070 */
[----:B------:R-:W-:Y:S01]  /*2690*/  FMUL R138, R138, UR12 ;  /* 0x0000000c8a8a7c20 */ /* 0x000fe20008400000 */
[----:B------:R-:W-:Y:S02]  /*26a0*/  ISETP.GT.U32.AND P1, PT, R171, R193, PT ;  /* 0x000000c1ab00720c */ /* 0x000fe40003f24070 */
[----:B------:R-:W-:Y:S02]  /*26b0*/  LOP3.LUT R0, R0, 0xfffffeff, RZ, 0xc0, !PT ;  /* 0xfffffeff00007812 */ /* 0x000fe400078ec0ff */
[----:B------:R-:W-:-:S02]  /*26c0*/  ISETP.GT.U32.AND.EX P0, PT, R204, RZ, PT, P0 ;  /* 0x000000ffcc00720c */ /* 0x000fc40003f04100 */
[----:B------:R-:W-:Y:S02]  /*26d0*/  @P2 LOP3.LUT R0, R0, 0x100, RZ, 0xfc, !PT ;  /* 0x0000010000002812 */ /* 0x000fe400078efcff */
[----:B------:R-:W-:Y:S02]  /*26e0*/  FSEL R138, R138, -INF , !P0 ;  /* 0xff8000008a8a7808 */ /* 0x000fe40004000000 */
[----:B------:R-:W-:Y:S01]  /*26f0*/  ISETP.GT.U32.AND P0, PT, R5, R188, PT ;  /* 0x000000bc0500720c */ /* 0x000fe20003f04070 */
[----:B------:R-:W-:Y:S01]  /*2700*/  FMUL R139, R139, UR12 ;  /* 0x0000000c8b8b7c20 */ /* 0x000fe20008400000 */
[----:B------:R-:W-:Y:S02]  /*2710*/  LOP3.LUT R0, R0, 0xffffff7f, RZ, 0xc0, !PT ;  /* 0xffffff7f00007812 */ /* 0x000fe400078ec0ff */
[----:B------:R-:W-:Y:S02]  /*2720*/  ISETP.GT.U32.AND.EX P0, PT, R203, RZ, PT, P0 ;  /* 0x000000ffcb00720c */ /* 0x000fe40003f04100 */
[----:B------:R-:W-:-:S02]  /*2730*/  @P1 LOP3.LUT R0, R0, 0x80, RZ, 0xfc, !PT ;  /* 0x0000008000001812 */ /* 0x000fc400078efcff */
[----:B------:R-:W-:Y:S02]  /*2740*/  ISETP.GT.U32.AND P1, PT, R23, R178, PT ;  /* 0x000000b21700720c */ /* 0x000fe40003f24070 */
[----:B------:R-:W-:Y:S02]  /*2750*/  FSEL R139, R139, -INF , !P0 ;  /* 0xff8000008b8b7808 */ /* 0x000fe40004000000 */
[----:B------:R-:W-:Y:S02]  /*2760*/  IADD3 R215, P0, R183, 0x71, RZ ;  /* 0x00000071b7d77810 */ /* 0x000fe40007f1e0ff */
[----:B------:R-:W-:-:S03]  /*2770*/  LOP3.LUT R0, R0, 0xffff7fff, RZ, 0xc0, !PT ;  /* 0xffff7fff00007812 */ /* 0x000fc600078ec0ff */
[----:B------:R-:W-:Y:S01]  /*2780*/  IMAD.X R171, RZ, RZ, R192, P0 ;  /* 0x000000ffffab7224 */ /* 0x000fe200000e06c0 */
[----:B------:R-:W-:-:S03]  /*2790*/  ISETP.GT.U32.AND P0, PT, R23, R193, PT ;  /* 0x000000c11700720c */ /* 0x000fc60003f04070 */
[----:B------:R-:W-:Y:S02]  /*27a0*/  @P1 LOP3.LUT R0, R0, 0x8000, RZ, 0xfc, !PT ;  /* 0x0000800000001812 */ /* 0x000fe400078efcff */
[----:B------:R-:W-:Y:S02]  /*27b0*/  ISETP.GT.U32.AND P2, PT, R183, R178, PT ;  /* 0x000000b2b700720c */ /* 0x000fe40003f44070 */
[----:B------:R-:W-:-:S06]  /*27c0*/  LOP3.LUT R0, R0, 0xfffeffff, RZ, 0xc0, !PT ;  /* 0xfffeffff00007812 */ /* 0x000fcc00078ec0ff */
[----:B------:R-:W-:Y:S02]  /*27d0*/  @P0 LOP3.LUT R0, R0, 0x10000, RZ, 0xfc, !PT ;  /* 0x0001000000000812 */ /* 0x000fe400078efcff */
[----:B------:R-:W-:Y:S02]  /*27e0*/  ISETP.GT.U32.AND P0, PT, R170, R188, PT ;  /* 0x000000bcaa00720c */ /* 0x000fe40003f04070 */
[----:B------:R-:W-:-:S04]  /*27f0*/  LOP3.LUT R0, R0, 0xfffdffff, RZ, 0xc0, !PT ;  /* 0xfffdffff00007812 */ /* 0x000fc800078ec0ff */
[----:B------:R-:W-:Y:S02]  /*2800*/  @P2 LOP3.LUT R0, R0, 0x20000, RZ, 0xfc, !PT ;  /* 0x0002000000002812 */ /* 0x000fe400078efcff */
[----:B------:R-:W-:Y:S02]  /*2810*/  ISETP.GT.U32.AND P1, PT, R90, R188, PT ;  /* 0x000000bc5a00720c */ /* 0x000fe40003f24070 */
[----:B------:R-:W-:-:S04]  /*2820*/  LOP3.LUT R0, R0, 0xfffffffd, RZ, 0xc0, !PT ;  /* 0xfffffffd00007812 */ /* 0x000fc800078ec0ff */
[----:B------:R-:W-:Y:S02]  /*2830*/  @P0 LOP3.LUT R0, R0, 0x2, RZ, 0xfc, !PT ;  /* 0x0000000200000812 */ /* 0x000fe400078efcff */
[C---:B------:R-:W-:Y:S02]  /*2840*/  ISETP.GE.U32.AND P5, PT, R183.reuse, R178, PT ;  /* 0x000000b2b700720c */ /* 0x040fe40003fa6070 */
[CC--:B------:R-:W-:Y:S02]  /*2850*/  ISETP.GT.U32.AND P4, PT, R183.reuse, R193.reuse, PT ;  /* 0x000000c1b700720c */ /* 0x0c0fe40003f84070 */
[C---:B------:R-:W-:Y:S02]  /*2860*/  ISETP.GE.U32.AND P3, PT, R183.reuse, R193, PT ;  /* 0x000000c1b700720c */ /* 0x040fe40003f66070 */
[----:B------:R-:W-:Y:S02]  /*2870*/  IADD3 R23, P2, R183, 0x78, RZ ;  /* 0x00000078b7177810 */ /* 0x000fe40007f5e0ff */
[----:B------:R-:W-:-:S02]  /*2880*/  ISETP.GT.U32.AND P0, PT, R97, R188, PT ;  /* 0x000000bc6100720c */ /* 0x000fc40003f04070 */
[----:B------:R-:W-:Y:S02]  /*2890*/  IADD3 R183, P6, R183, 0x79, RZ ;  /* 0x00000079b7b77810 */ /* 0x000fe40007fde0ff */
[----:B------:R-:W-:-:S03]  /*28a0*/  LOP3.LUT R0, R0, 0xfffffffb, RZ, 0xc0, !PT ;  /* 0xfffffffb00007812 */ /* 0x000fc600078ec0ff */
[----:B------:R-:W-:Y:S01]  /*28b0*/  IMAD.X R220, RZ, RZ, R192, P6 ;  /* 0x000000ffffdc7224 */ /* 0x000fe200030e06c0 */
[----:B------:R-:W-:Y:S02]  /*28c0*/  @P1 LOP3.LUT R0, R0, 0x4, RZ, 0xfc, !PT ;  /* 0x0000000400001812 */ /* 0x000fe400078efcff */
[----:B------:R-:W-:Y:S02]  /*28d0*/  ISETP.GT.U32.AND P6, PT, R170, R6, PT ;  /* 0x00000006aa00720c */ /* 0x000fe40003fc4070 */
[----:B------:R-:W-:Y:S01]  /*28e0*/  ISETP.GT.U32.AND P1, PT, R215, R188, PT ;  /* 0x000000bcd700720c */ /* 0x000fe20003f24070 */
[----:B------:R-:W-:Y:S01]  /*28f0*/  FMUL R140, R140, UR12 ;  /* 0x0000000c8c8c7c20 */ /* 0x000fe20008400000 */
[----:B------:R-:W-:Y:S02]  /*2900*/  LOP3.LUT R0, R0, 0xfffffff7, RZ, 0xc0, !PT ;  /* 0xfffffff700007812 */ /* 0x000fe400078ec0ff */
[----:B------:R-:W-:Y:S02]  /*2910*/  ISETP.GT.U32.AND.EX P6, PT, R12, RZ, PT, P6 ;  /* 0x000000ff0c00720c */ /* 0x000fe40003fc4160 */
[----:B------:R-:W-:-:S02]  /*2920*/  @P0 LOP3.LUT R0, R0, 0x8, RZ, 0xfc, !PT ;  /* 0x0000000800000812 */ /* 0x000fc400078efcff */
[----:B------:R-:W-:Y:S02]  /*2930*/  FSEL R140, R140, -INF , !P6 ;  /* 0xff8000008c8c7808 */ /* 0x000fe40007000000 */
[----:B------:R-:W-:Y:S02]  /*2940*/  ISETP.GT.U32.AND P6, PT, R90, R6, PT ;  /* 0x000000065a00720c */ /* 0x000fe40003fc4070 */
[----:B------:R-:W-:Y:S01]  /*2950*/  LOP3.LUT R0, R0, 0xffffffef, RZ, 0xc0, !PT ;  /* 0xffffffef00007812 */ /* 0x000fe200078ec0ff */
[----:B------:R-:W-:Y:S01]  /*2960*/  FMUL R141, R141, UR12 ;  /* 0x0000000c8d8d7c20 */ /* 0x000fe20008400000 */
[----:B------:R-:W-:Y:S02]  /*2970*/  ISETP.GT.U32.AND.EX P6, PT, R216, RZ, PT, P6 ;  /* 0x000000ffd800720c */ /* 0x000fe40003fc4160 */
[----:B------:R-:W-:Y:S02]  /*2980*/  @P1 LOP3.LUT R0, R0, 0x10, RZ, 0xfc, !PT ;  /* 0x0000001000001812 */ /* 0x000fe400078efcff */
[----:B------:R-:W-:-:S02]  /*2990*/  FSEL R141, R141, -INF , !P6 ;  /* 0xff8000008d8d7808 */ /* 0x000fc40007000000 */
[----:B------:R-:W-:Y:S01]  /*29a0*/  LOP3.LUT P6, RZ, R0, 0x2, RZ, 0xc0, !PT ;  /* 0x0000000200ff7812 */ /* 0x000fe200078cc0ff */
[----:B------:R-:W-:-:S03]  /*29b0*/  FMUL R142, R142, UR12 ;  /* 0x0000000c8e8e7c20 */ /* 0x000fc60008400000 */
[----:B------:R-:W-:-:S04]  /*29c0*/  ISETP.GT.U32.AND.EX P6, PT, R12, RZ, PT, P6 ;  /* 0x000000ff0c00720c */ /* 0x000fc80003fc4160 */
[----:B------:R-:W-:Y:S02]  /*29d0*/  FSEL R142, R142, -INF , !P6 ;  /* 0xff8000008e8e7808 */ /* 0x000fe40007000000 */
[----:B------:R-:W-:Y:S01]  /*29e0*/  LOP3.LUT P6, RZ, R0, 0x4, RZ, 0xc0, !PT ;  /* 0x0000000400ff7812 */ /* 0x000fe200078cc0ff */
        /* <DEDUP_REMOVED lines=11> */
[----:B------:R-:W-:Y:S01]  /*2aa0*/  LOP3.LUT P6, RZ, R0, 0x8, RZ, 0xc0, !PT ;  /* 0x0000000800ff7812 */ /* 0x000fe200078cc0ff */
[----:B------:R-:W-:-:S03]  /*2ab0*/  FMUL R146, R146, UR12 ;  /* 0x0000000c92927c20 */ /* 0x000fc60008400000 */
[----:B------:R-:W-:-:S04]  /*2ac0*/  ISETP.GT.U32.AND.EX P6, PT, R96, RZ, PT, P6 ;  /* 0x000000ff6000720c */ /* 0x000fc80003fc4160 */
[----:B------:R-:W-:Y:S02]  /*2ad0*/  FSEL R146, R146, -INF , !P6 ;  /* 0xff80000092927808 */ /* 0x000fe40007000000 */
[----:B------:R-:W-:Y:S01]  /*2ae0*/  LOP3.LUT P6, RZ, R0, 0x10, RZ, 0xc0, !PT ;  /* 0x0000001000ff7812 */ /* 0x000fe200078cc0ff */
[----:B------:R-:W-:-:S03]  /*2af0*/  FMUL R147, R147, UR12 ;  /* 0x0000000c93937c20 */ /* 0x000fc60008400000 */
[----:B------:R-:W-:Y:S02]  /*2b00*/  ISETP.GT.U32.AND.EX P6, PT, R171, RZ, PT, P6 ;  /* 0x000000ffab00720c */ /* 0x000fe40003fc4160 */
[-C--:B------:R-:W-:Y:S02]  /*2b10*/  ISETP.GT.U32.AND P0, PT, R23, R188.reuse, PT ;  /* 0x000000bc1700720c */ /* 0x080fe40003f04070 */
[----:B------:R-:W-:Y:S01]  /*2b20*/  ISETP.GT.U32.AND P1, PT, R183, R188, PT ;  /* 0x000000bcb700720c */ /* 0x000fe20003f24070 */
        /* <DEDUP_REMOVED lines=9> */
[----:B------:R-:W-:-:S03]  /*2bc0*/  FMUL R150, R150, UR12 ;  /* 0x0000000c96967c20 */ /* 0x000fc60008400000 */
[----:B------:R-:W-:Y:S02]  /*2bd0*/  FSEL R149, R149, -INF , !P6 ;  /* 0xff80000095957808 */ /* 0x000fe40007000000 */
[----:B------:R-:W-:Y:S01]  /*2be0*/  ISETP.GT.U32.AND.EX P6, PT, R188, RZ, PT, P0 ;  /* 0x000000ffbc00720c */ /* 0x000fe20003fc4100 */
[----:B------:R-:W-:Y:S01]  /*2bf0*/  FMUL R151, R151, UR12 ;  /* 0x0000000c97977c20 */ /* 0x000fe20008400000 */
[----:B------:R-:W-:Y:S01]  /*2c00*/  LOP3.LUT P2, RZ, R0, 0x20000, RZ, 0xc0, !PT ;  /* 0x0002000000ff7812 */ /* 0x000fe2000784c0ff */
[----:B------:R-:W-:Y:S01]  /*2c10*/  FMUL R221, R25, UR12 ;  /* 0x0000000c19dd7c20 */ /* 0x000fe20008400000 */
[----:B------:R-:W-:Y:S01]  /*2c20*/  FSEL R150, R150, -INF , !P6 ;  /* 0xff80000096967808 */ /* 0x000fe20007000000 */
[----:B------:R-:W-:Y:S01]  /*2c30*/  FMUL R222, R26, UR12 ;  /* 0x0000000c1ade7c20 */ /* 0x000fe20008400000 */
[C---:B------:R-:W-:Y:S02]  /*2c40*/  ISETP.GE.U32.AND.EX P5, PT, R192.reuse, RZ, PT, P5 ;  /* 0x000000ffc000720c */ /* 0x040fe40003fa6150 */
[----:B------:R-:W-:-:S02]  /*2c50*/  ISETP.GT.U32.AND.EX P4, PT, R192, RZ, PT, P4 ;  /* 0x000000ffc000720c */ /* 0x000fc40003f84140 */
[----:B------:R-:W-:Y:S01]  /*2c60*/  ISETP.GT.U32.AND.EX P6, PT, R220, RZ, PT, P1 ;  /* 0x000000ffdc00720c */ /* 0x000fe20003fc4110 */
[----:B------:R-:W-:Y:S01]  /*2c70*/  FMUL R223, R27, UR12 ;  /* 0x0000000c1bdf7c20 */ /* 0x000fe20008400000 */
[C---:B------:R-:W-:Y:S01]  /*2c80*/  ISETP.GT.U32.AND.EX P2, PT, R192.reuse, RZ, PT, P2 ;  /* 0x000000ffc000720c */ /* 0x040fe20003f44120 */
[----:B------:R-:W-:Y:S01]  /*2c90*/  FMUL R225, R29, UR12 ;  /* 0x0000000c1de17c20 */ /* 0x000fe20008400000 */
[----:B------:R-:W-:Y:S01]  /*2ca0*/  ISETP.GE.U32.AND.EX P3, PT, R192, RZ, PT, P3 ;  /* 0x000000ffc000720c */ /* 0x000fe20003f66130 */
[----:B------:R-:W-:Y:S01]  /*2cb0*/  FMUL R192, R24, UR12 ;  /* 0x0000000c18c07c20 */ /* 0x000fe20008400000 */
[----:B------:R-:W-:Y:S01]  /*2cc0*/  FMNMX R25, R93, R217, !PT ;  /* 0x000000d95d197209 */ /* 0x000fe20007800000 */
[----:B------:R-:W-:Y:S01]  /*2cd0*/  FMUL R226, R30, UR12 ;  /* 0x0000000c1ee27c20 */ /* 0x000fe20008400000 */
[----:B------:R-:W-:Y:S01]  /*2ce0*/  FSEL R151, R151, -INF , !P6 ;  /* 0xff80000097977808 */ /* 0x000fe20007000000 */
[----:B------:R-:W-:Y:S01]  /*2cf0*/  FMUL R227, R31, UR12 ;  /* 0x0000000c1fe37c20 */ /* 0x000fe20008400000 */
[----:B------:R-:W-:-:S02]  /*2d00*/  FSEL R221, R221, -INF , !P5 ;  /* 0xff800000dddd7808 */ /* 0x000fc40006800000 */
[----:B------:R-:W-:Y:S02]  /*2d10*/  FSEL R222, R222, -INF , !P4 ;  /* 0xff800000dede7808 */ /* 0x000fe40006000000 */
[C---:B------:R-:W-:Y:S02]  /*2d20*/  LOP3.LUT P6, RZ, R0.reuse, 0x200, RZ, 0xc0, !PT ;  /* 0x0000020000ff7812 */ /* 0x040fe400078cc0ff */
[C---:B------:R-:W-:Y:S02]  /*2d30*/  LOP3.LUT P5, RZ, R0.reuse, 0x800, RZ, 0xc0, !PT ;  /* 0x0000080000ff7812 */ /* 0x040fe400078ac0ff */
[----:B------:R-:W-:Y:S02]  /*2d40*/  LOP3.LUT P4, RZ, R0, 0x400, RZ, 0xc0, !PT ;  /* 0x0000040000ff7812 */ /* 0x000fe4000788c0ff */
[----:B------:R-:W-:Y:S02]  /*2d50*/  FMNMX R25, R92, R25, !PT ;  /* 0x000000195c197209 */ /* 0x000fe40007800000 */
[----:B------:R-:W-:-:S02]  /*2d60*/  FSEL R192, R192, -INF , !P2 ;  /* 0xff800000c0c07808 */ /* 0x000fc40005000000 */
[----:B------:R-:W-:Y:S02]  /*2d70*/  FSEL R223, R223, -INF , !P3 ;  /* 0xff800000dfdf7808 */ /* 0x000fe40005800000 */
[----:B------:R-:W-:Y:S02]  /*2d80*/  FSEL R225, R225, -INF , !P4 ;  /* 0xff800000e1e17808 */ /* 0x000fe40006000000 */
[----:B------:R-:W-:Y:S02]  /*2d90*/  FSEL R226, R226, -INF , !P5 ;  /* 0xff800000e2e27808 */ /* 0x000fe40006800000 */
[----:B------:R-:W-:Y:S02]  /*2da0*/  FSEL R227, R227, -INF , !P6 ;  /* 0xff800000e3e37808 */ /* 0x000fe40007000000 */
[C---:B------:R-:W-:Y:S02]  /*2db0*/  LOP3.LUT P0, RZ, R0.reuse, 0x10000, RZ, 0xc0, !PT ;  /* 0x0001000000ff7812 */ /* 0x040fe4000780c0ff */
[----:B------:R-:W-:-:S02]  /*2dc0*/  LOP3.LUT P1, RZ, R0, 0x8000, RZ, 0xc0, !PT ;  /* 0x0000800000ff7812 */ /* 0x000fc4000782c0ff */
[C---:B------:R-:W-:Y:S02]  /*2dd0*/  LOP3.LUT P2, RZ, R0.reuse, 0x4000, RZ, 0xc0, !PT ;  /* 0x0000400000ff7812 */ /* 0x040fe4000784c0ff */
[C---:B------:R-:W-:Y:S02]  /*2de0*/  LOP3.LUT P3, RZ, R0.reuse, 0x1000, RZ, 0xc0, !PT ;  /* 0x0000100000ff7812 */ /* 0x040fe4000786c0ff */
[C---:B------:R-:W-:Y:S02]  /*2df0*/  LOP3.LUT P4, RZ, R0.reuse, 0x2000, RZ, 0xc0, !PT ;  /* 0x0000200000ff7812 */ /* 0x040fe4000788c0ff */
[C---:B------:R-:W-:Y:S02]  /*2e00*/  LOP3.LUT P5, RZ, R0.reuse, 0x100, RZ, 0xc0, !PT ;  /* 0x0000010000ff7812 */ /* 0x040fe400078ac0ff */
[----:B------:R-:W-:Y:S02]  /*2e10*/  LOP3.LUT P6, RZ, R0, 0x80, RZ, 0xc0, !PT ;  /* 0x0000008000ff7812 */ /* 0x000fe400078cc0ff */
[----:B------:R-:W-:-:S04]  /*2e20*/  FMNMX R0, R88, R25, !PT ;  /* 0x0000001958007209 */ /* 0x000fc80007800000 */
        /* <DEDUP_REMOVED lines=27> */
[----:B------:R-:W-:-:S05]  /*2fe0*/  FMNMX R25, R149, R0, !PT ;  /* 0x0000000095197209 */ /* 0x000fca0007800000 */
[----:B------:R-:W0:Y:S01]  /*2ff0*/  SHFL.BFLY PT, R0, R25, 0x2, 0x1f ;  /* 0x0c401f0019007f89 */ /* 0x000e2200000e0000 */
[----:B------:R-:W-:Y:S01]  /*3000*/  FMUL R224, R28, UR12 ;  /* 0x0000000c1ce07c20 */ /* 0x000fe20008400000 */
[----:B------:R-:W-:Y:S01]  /*3010*/  FMUL R228, R32, UR12 ;  /* 0x0000000c20e47c20 */ /* 0x000fe20008400000 */
[C---:B------:R-:W-:Y:S02]  /*3020*/  ISETP.GT.U32.AND.EX P2, PT, R214.reuse, RZ, PT, P2 ;  /* 0x000000ffd600720c */ /* 0x040fe40003f44120 */
[----:B------:R-:W-:Y:S02]  /*3030*/  ISETP.GT.U32.AND.EX P4, PT, R214, RZ, PT, P4 ;  /* 0x000000ffd600720c */ /* 0x000fe40003f84140 */
[----:B0-----:R-:W-:-:S05]  /*3040*/  FMNMX R0, R25, R0, !PT ;  /* 0x0000000019007209 */ /* 0x001fca0007800000 */
[----:B------:R-:W0:Y:S01]  /*3050*/  SHFL.BFLY PT, R24, R0, 0x1, 0x1f ;  /* 0x0c201f0000187f89 */ /* 0x000e2200000e0000 */
[----:B------:R-:W-:Y:S02]  /*3060*/  FSEL R224, R224, -INF , !P3 ;  /* 0xff800000e0e07808 */ /* 0x000fe40005800000 */
[----:B------:R-:W-:Y:S01]  /*3070*/  FSEL R228, R228, -INF , !P2 ;  /* 0xff800000e4e47808 */ /* 0x000fe20005000000 */
[----:B------:R-:W-:Y:S01]  /*3080*/  FMUL R214, R34, UR12 ;  /* 0x0000000c22d67c20 */ /* 0x000fe20008400000 */
[C---:B------:R-:W-:Y:S02]  /*3090*/  ISETP.GT.U32.AND P3, PT, R169.reuse, R178, PT ;  /* 0x000000b2a900720c */ /* 0x040fe40003f64070 */
[----:B------:R-:W-:Y:S01]  /*30a0*/  ISETP.GT.U32.AND P2, PT, R169, R193, PT ;  /* 0x000000c1a900720c */ /* 0x000fe20003f44070 */
[----:B------:R-:W-:Y:S01]  /*30b0*/  FMUL R169, R33, UR12 ;  /* 0x0000000c21a97c20 */ /* 0x000fe20008400000 */
[----:B------:R-:W-:Y:S02]  /*30c0*/  ISETP.GT.U32.AND.EX P5, PT, R213, RZ, PT, P5 ;  /* 0x000000ffd500720c */ /* 0x000fe40003fa4150 */
[----:B------:R-:W-:-:S02]  /*30d0*/  FSEL R214, R214, -INF , !P4 ;  /* 0xff800000d6d67808 */ /* 0x000fc40006000000 */
[----:B------:R-:W-:Y:S02]  /*30e0*/  FSEL R169, R169, -INF , !P5 ;  /* 0xff800000a9a97808 */ /* 0x000fe40006800000 */
[C---:B------:R-:W-:Y:S02]  /*30f0*/  ISETP.GT.U32.AND P5, PT, R185.reuse, R178, PT ;  /* 0x000000b2b900720c */ /* 0x040fe40003fa4070 */
[----:B------:R-:W-:Y:S01]  /*3100*/  ISETP.GT.U32.AND P4, PT, R185, R193, PT ;  /* 0x000000c1b900720c */ /* 0x000fe20003f84070 */
[----:B------:R-:W-:Y:S01]  /*3110*/  FMUL R185, R35, UR12 ;  /* 0x0000000c23b97c20 */ /* 0x000fe20008400000 */
[----:B------:R-:W-:Y:S01]  /*3120*/  ISETP.GT.U32.AND.EX P6, PT, R213, RZ, PT, P6 ;  /* 0x000000ffd500720c */ /* 0x000fe20003fc4160 */
[----:B------:R-:W-:Y:S01]  /*3130*/  FMUL R213, R36, UR12 ;  /* 0x0000000c24d57c20 */ /* 0x000fe20008400000 */
[----:B------:R-:W-:Y:S02]  /*3140*/  ISETP.GT.U32.AND.EX P1, PT, R212, RZ, PT, P1 ;  /* 0x000000ffd400720c */ /* 0x000fe40003f24110 */
[----:B0-----:R-:W-:-:S02]  /*3150*/  FMNMX R0, R0, R24, !PT ;  /* 0x0000001800007209 */ /* 0x001fc40007800000 */
[----:B------:R-:W-:Y:S02]  /*3160*/  FSEL R185, R185, -INF , !P6 ;  /* 0xff800000b9b97808 */ /* 0x000fe40007000000 */
[----:B------:R-:W-:Y:S01]  /*3170*/  FSEL R213, R213, -INF , !P1 ;  /* 0xff800000d5d57808 */ /* 0x000fe20004800000 */
[----:B------:R-:W-:Y:S01]  /*3180*/  FMUL R38, R38, UR12 ;  /* 0x0000000c26267c20 */ /* 0x000fe20008400000 */
[C---:B------:R-:W-:Y:S02]  /*3190*/  ISETP.GT.U32.AND P6, PT, R205.reuse, R178, PT ;  /* 0x000000b2cd00720c */ /* 0x040fe40003fc4070 */
[----:B------:R-:W-:Y:S01]  /*31a0*/  ISETP.GT.U32.AND P1, PT, R205, R193, PT ;  /* 0x000000c1cd00720c */ /* 0x000fe20003f24070 */
[----:B------:R-:W-:Y:S01]  /*31b0*/  FMUL R205, R37, UR12 ;  /* 0x0000000c25cd7c20 */ /* 0x000fe20008400000 */
[----:B------:R-:W-:Y:S02]  /*31c0*/  FMNMX R0, R0, R15, !PT ;  /* 0x0000000f00007209 */ /* 0x000fe40007800000 */
[----:B------:R-:W-:-:S02]  /*31d0*/  ISETP.GT.U32.AND.EX P0, PT, R212, RZ, PT, P0 ;  /* 0x000000ffd400720c */ /* 0x000fc40003f04100 */
[----:B------:R-:W-:Y:S01]  /*31e0*/  ISETP.GT.U32.AND.EX P3, PT, R19, RZ, PT, P3 ;  /* 0x000000ff1300720c */ /* 0x000fe20003f64130 */
[--C-:B------:R-:W-:Y:S01]  /*31f0*/  FADD R24, R93, -R0.reuse ;  /* 0x800000005d187221 */ /* 0x100fe20000000000 */
[----:B------:R-:W-:Y:S01]  /*3200*/  FSEL R93, R38, -INF , !P0 ;  /* 0xff800000265d7808 */ /* 0x000fe20004000000 */
[--C-:B------:R-:W-:Y:S01]  /*3210*/  FADD R217, R217, -R0.reuse ;  /* 0x80000000d9d97221 */ /* 0x100fe20000000000 */
[----:B------:R-:W-:Y:S02]  /*3220*/  FSEL R205, R205, -INF , !P3 ;  /* 0xff800000cdcd7808 */ /* 0x000fe40005800000 */
[C---:B------:R-:W-:Y:S02]  /*3230*/  ISETP.GT.U32.AND P3, PT, R13.reuse, R178, PT ;  /* 0x000000b20d00720c */ /* 0x040fe40003f64070 */
[----:B------:R-:W-:Y:S01]  /*3240*/  ISETP.GT.U32.AND P0, PT, R13, R193, PT ;  /* 0x000000c10d00720c */ /* 0x000fe20003f04070 */
[----:B------:R-:W-:Y:S01]  /*3250*/  FADD R13, R92, -R0 ;  /* 0x800000005c0d7221 */ /* 0x000fe20000000000 */
[----:B------:R-:W-:Y:S01]  /*3260*/  ISETP.GT.U32.AND.EX P2, PT, R19, RZ, PT, P2 ;  /* 0x000000ff1300720c */ /* 0x000fe20003f44120 */
[----:B------:R-:W-:-:S02]  /*3270*/  FMUL R19, R217, 1.4426950216293334961 ;  /* 0x3fb8aa3bd9137820 */ /* 0x000fc40000400000 */
[----:B------:R-:W-:Y:S01]  /*3280*/  FMUL R217, R13, 1.4426950216293334961 ;  /* 0x3fb8aa3b0dd97820 */ /* 0x000fe20000400000 */
[----:B------:R-:W-:Y:S01]  /*3290*/  FADD R13, R95, -R0 ;  /* 0x800000005f0d7221 */ /* 0x000fe20000000000 */
[----:B------:R-:W-:Y:S01]  /*32a0*/  FMUL R95, R41, UR12 ;  /* 0x0000000c295f7c20 */ /* 0x000fe20008400000 */
[----:B------:R-:W-:Y:S01]  /*32b0*/  FMUL R42, R42, UR12 ;  /* 0x0000000c2a2a7c20 */ /* 0x000fe20008400000 */
[----:B------:R-:W-:Y:S01]  /*32c0*/  ISETP.GT.U32.AND.EX P4, PT, R174, RZ, PT, P4 ;  /* 0x000000ffae00720c */ /* 0x000fe20003f84140 */
[----:B------:R0:W-:Y:S01]  /*32d0*/  MUFU.EX2 R92, R19 ;  /* 0x00000013005c7308 */ /* 0x0001e20000000800 */
[----:B------:R-:W-:-:S04]  /*32e0*/  ISETP.GT.U32.AND.EX P6, PT, R11, RZ, PT, P6 ;  /* 0x000000ff0b00720c */ /* 0x000fc80003fc4160 */
[----:B------:R-:W-:Y:S01]  /*32f0*/  FSEL R95, R95, -INF , !P6 ;  /* 0xff8000005f5f7808 */ /* 0x000fe20007000000 */
[----:B0-----:R-:W-:Y:S01]  /*3300*/  FADD R19, R100, -R0 ;  /* 0x8000000064137221 */ /* 0x001fe20000000000 */
[----:B------:R-:W-:Y:S02]  /*3310*/  FSEL R100, R42, -INF , !P4 ;  /* 0xff8000002a647808 */ /* 0x000fe40006000000 */
[C---:B------:R-:W-:Y:S02]  /*3320*/  ISETP.GT.U32.AND P6, PT, R9.reuse, R178, PT ;  /* 0x000000b20900720c */ /* 0x040fe40003fc4070 */
[----:B------:R-:W-:Y:S01]  /*3330*/  ISETP.GT.U32.AND P4, PT, R9, R193, PT ;  /* 0x000000c10900720c */ /* 0x000fe20003f84070 */
[----:B------:R-:W-:Y:S01]  /*3340*/  FMUL R9, R19, 1.4426950216293334961 ;  /* 0x3fb8aa3b13097820 */ /* 0x000fe20000400000 */
        /* <DEDUP_REMOVED lines=27> */
[----:B------:R-:W-:Y:S01]  /*3500*/  FMNMX R38, R146, R37, !PT ;  /* 0x0000002592267209 */ /* 0x000fe20007800000 */
[----:B------:R-:W-:-:S03]  /*3510*/  FMUL R230, R40, UR12 ;  /* 0x0000000c28e67c20 */ /* 0x000fc60008400000 */
[----:B------:R-:W-:-:S04]  /*3520*/  FMNMX R37, R147, R38, !PT ;  /* 0x0000002693257209 */ /* 0x000fc80007800000 */
[----:B------:R-:W-:-:S04]  /*3530*/  FMNMX R40, R150, R37, !PT ;  /* 0x0000002596287209 */ /* 0x000fc80007800000 */
[----:B------:R-:W-:-:S05]  /*3540*/  FMNMX R40, R151, R40, !PT ;  /* 0x0000002897287209 */ /* 0x000fca0007800000 */
[----:B------:R-:W0:Y:S02]  /*3550*/  SHFL.BFLY PT, R41, R40, 0x2, 0x1f ;  /* 0x0c401f0028297f89 */ /* 0x000e2400000e0000 */
[----:B0-----:R-:W-:-:S05]  /*3560*/  FMNMX R41, R40, R41, !PT ;  /* 0x0000002928297209 */ /* 0x001fca0007800000 */
[----:B------:R-:W0:Y:S01]  /*3570*/  SHFL.BFLY PT, R40, R41, 0x1, 0x1f ;  /* 0x0c201f0029287f89 */ /* 0x000e2200000e0000 */
[--C-:B------:R-:W-:Y:S01]  /*3580*/  FADD R116, R116, -R0.reuse ;  /* 0x8000000074747221 */ /* 0x100fe20000000000 */
[----:B------:R-:W-:-:S03]  /*3590*/  FADD R101, R101, -R0 ;  /* 0x8000000065657221 */ /* 0x000fc60000000000 */
[----:B------:R-:W-:Y:S01]  /*35a0*/  FMUL R116, R116, 1.4426950216293334961 ;  /* 0x3fb8aa3b74747820 */ /* 0x000fe20000400000 */
[----:B------:R-:W-:Y:S01]  /*35b0*/  ISETP.GT.U32.AND.EX P1, PT, R11, RZ, PT, P1 ;  /* 0x000000ff0b00720c */ /* 0x000fe20003f24110 */
[----:B------:R-:W-:Y:S02]  /*35c0*/  FMUL R11, R101, 1.4426950216293334961 ;  /* 0x3fb8aa3b650b7820 */ /* 0x000fe40000400000 */
[----:B------:R1:W-:Y:S01]  /*35d0*/  MUFU.EX2 R29, R116 ;  /* 0x00000074001d7308 */ /* 0x0003e20000000800 */
[--C-:B------:R-:W-:Y:S01]  /*35e0*/  FADD R108, R108, -R0.reuse ;  /* 0x800000006c6c7221 */ /* 0x100fe20000000000 */
[----:B------:R-:W-:Y:S01]  /*35f0*/  FMUL R101, R43, UR12 ;  /* 0x0000000c2b657c20 */ /* 0x000fe20008400000 */
[--C-:B------:R-:W-:Y:S01]  /*3600*/  FADD R117, R117, -R0.reuse ;  /* 0x8000000075757221 */ /* 0x100fe20000000000 */
[----:B------:R-:W-:Y:S01]  /*3610*/  FADD R141, R141, -R0 ;  /* 0x800000008d8d7221 */ /* 0x000fe20000000000 */
[----:B------:R-:W-:Y:S01]  /*3620*/  FMUL R108, R108, 1.4426950216293334961 ;  /* 0x3fb8aa3b6c6c7820 */ /* 0x000fe20000400000 */
[----:B0-----:R-:W-:-:S04]  /*3630*/  FMNMX R40, R41, R40, !PT ;  /* 0x0000002829287209 */ /* 0x001fc80007800000 */
[----:B-1----:R-:W-:Y:S01]  /*3640*/  FMNMX R116, R40, R173, !PT ;  /* 0x000000ad28747209 */ /* 0x002fe20007800000 */
[----:B------:R-:W-:Y:S01]  /*3650*/  FADD R41, -R0, R15 ;  /* 0x0000000f00297221 */ /* 0x000fe20000000100 */
[----:B------:R-:W-:Y:S01]  /*3660*/  FMUL R30, R117, 1.4426950216293334961 ;  /* 0x3fb8aa3b751e7820 */ /* 0x000fe20000400000 */
[----:B------:R-:W-:Y:S02]  /*3670*/  FSEL R101, R101, -INF , !P1 ;  /* 0xff80000065657808 */ /* 0x000fe40004800000 */
[--C-:B------:R-:W-:Y:S01]  /*3680*/  FADD R40, R89, -R116.reuse ;  /* 0x8000007459287221 */ /* 0x100fe20000000000 */
[----:B------:R-:W-:Y:S01]  /*3690*/  ISETP.GT.U32.AND P1, PT, R186, R178, PT ;  /* 0x000000b2ba00720c */ /* 0x000fe20003f24070 */
[----:B------:R-:W-:Y:S01]  /*36a0*/  FMUL R117, R41, 1.4426950216293334961 ;  /* 0x3fb8aa3b29757820 */ /* 0x000fe20000400000 */
[----:B------:R0:W-:Y:S01]  /*36b0*/  MUFU.EX2 R25, R108 ;  /* 0x0000006c00197308 */ /* 0x0001e20000000800 */
[----:B------:R-:W-:Y:S01]  /*36c0*/  FMUL R41, R40, 1.4426950216293334961 ;  /* 0x3fb8aa3b28297820 */ /* 0x000fe20000400000 */
[----:B------:R-:W-:Y:S01]  /*36d0*/  FADD R40, R91, -R116 ;  /* 0x800000745b287221 */ /* 0x000fe20000000000 */
[----:B------:R-:W-:Y:S01]  /*36e0*/  ISETP.GT.U32.AND.EX P1, PT, R181, RZ, PT, P1 ;  /* 0x000000ffb500720c */ /* 0x000fe20003f24110 */
[--C-:B------:R-:W-:Y:S01]  /*36f0*/  FADD R109, R109, -R0.reuse ;  /* 0x800000006d6d7221 */ /* 0x100fe20000000000 */
[----:B------:R-:W-:Y:S01]  /*3700*/  FADD R144, R144, -R0 ;  /* 0x8000000090907221 */ /* 0x000fe20000000000 */
[----:B0-----:R-:W-:Y:S01]  /*3710*/  FMUL R108, R141, 1.4426950216293334961 ;  /* 0x3fb8aa3b8d6c7820 */ /* 0x001fe20000400000 */
[----:B------:R-:W-:Y:S01]  /*3720*/  FMUL R141, R49, UR12 ;  /* 0x0000000c318d7c20 */ /* 0x000fe20008400000 */
[----:B------:R-:W-:Y:S01]  /*3730*/  FMUL R42, R40, 1.4426950216293334961 ;  /* 0x3fb8aa3b282a7820 */ /* 0x000fe20000400000 */
[----:B------:R-:W-:Y:S01]  /*3740*/  FADD R40, R94, -R116 ;  /* 0x800000745e287221 */ /* 0x000fe20000000000 */
[----:B------:R-:W-:-:S02]  /*3750*/  FMUL R26, R109, 1.4426950216293334961 ;  /* 0x3fb8aa3b6d1a7820 */ /* 0x000fc40000400000 */
[----:B------:R-:W-:Y:S01]  /*3760*/  FSEL R141, R141, -INF , !P1 ;  /* 0xff8000008d8d7808 */ /* 0x000fe20004800000 */
[----:B------:R-:W-:Y:S01]  /*3770*/  FMUL R109, R144, 1.4426950216293334961 ;  /* 0x3fb8aa3b906d7820 */ /* 0x000fe20000400000 */
[----:B------:R-:W-:Y:S01]  /*3780*/  ISETP.GT.U32.AND P1, PT, R187, R178, PT ;  /* 0x000000b2bb00720c */ /* 0x000fe20003f24070 */
[----:B------:R-:W-:Y:S01]  /*3790*/  FMUL R144, R40, 1.4426950216293334961 ;  /* 0x3fb8aa3b28907820 */ /* 0x000fe20000400000 */
[----:B------:R-:W-:Y:S01]  /*37a0*/  ISETP.GT.U32.AND.EX P5, PT, R174, RZ, PT, P5 ;  /* 0x000000ffae00720c */ /* 0x000fe20003fa4150 */
[----:B------:R-:W-:Y:S01]  /*37b0*/  FMUL R24, R24, 1.4426950216293334961 ;  /* 0x3fb8aa3b18187820 */ /* 0x000fe20000400000 */
[----:B------:R-:W-:Y:S01]  /*37c0*/  FMUL R40, R56, UR12 ;  /* 0x0000000c38287c20 */ /* 0x000fe20008400000 */
[--C-:B------:R-:W-:Y:S01]  /*37d0*/  FADD R105, R105, -R0.reuse ;  /* 0x8000000069697221 */ /* 0x100fe20000000000 */
[----:B------:R-:W-:Y:S01]  /*37e0*/  ISETP.GT.U32.AND.EX P1, PT, R21, RZ, PT, P1 ;  /* 0x000000ff1500720c */ /* 0x000fe20003f24110 */
[----:B------:R-:W-:Y:S01]  /*37f0*/  FADD R140, R140, -R0 ;  /* 0x800000008c8c7221 */ /* 0x000fe20000000000 */
[----:B------:R0:W-:Y:S01]  /*3800*/  MUFU.EX2 R91, R41 ;  /* 0x00000029005b7308 */ /* 0x0001e20000000800 */
[----:B------:R-:W-:-:S02]  /*3810*/  FSEL R230, R230, -INF , !P5 ;  /* 0xff800000e6e67808 */ /* 0x000fc40006800000 */
[----:B------:R-:W-:-:S05]  /*3820*/  ISETP.GT.U32.AND P5, PT, R189, R193, PT ;  /* 0x000000c1bd00720c */ /* 0x000fca0003fa4070 */
[----:B------:R1:W-:Y:S01]  /*3830*/  MUFU.EX2 R212, R24 ;  /* 0x0000001800d47308 */ /* 0x0003e20000000800 */
[----:B0-----:R-:W-:Y:S01]  /*3840*/  FADD R41, R98, -R116 ;  /* 0x8000007462297221 */ /* 0x001fe20000000000 */
[----:B------:R-:W-:Y:S01]  /*3850*/  FMUL R98, R57, UR12 ;  /* 0x0000000c39627c20 */ /* 0x000fe20008400000 */
[----:B------:R-:W-:Y:S02]  /*3860*/  FSEL R57, R40, -INF , !P1 ;  /* 0xff80000028397808 */ /* 0x000fe40004800000 */
[-C--:B------:R-:W-:Y:S01]  /*3870*/  ISETP.GT.U32.AND P1, PT, R182, R178.reuse, PT ;  /* 0x000000b2b600720c */ /* 0x080fe20003f24070 */
[----:B-1----:R-:W-:Y:S01]  /*3880*/  FMUL R24, R105, 1.4426950216293334961 ;  /* 0x3fb8aa3b69187820 */ /* 0x002fe20000400000 */
[----:B------:R-:W-:Y:S01]  /*3890*/  FMUL R105, R140, 1.4426950216293334961 ;  /* 0x3fb8aa3b8c697820 */ /* 0x000fe20000400000 */
[----:B------:R-:W-:Y:S01]  /*38a0*/  FMUL R140, R47, UR12 ;  /* 0x0000000c2f8c7c20 */ /* 0x000fe20008400000 */
[----:B------:R-:W-:Y:S01]  /*38b0*/  ISETP.GT.U32.AND.EX P5, PT, R176, RZ, PT, P5 ;  /* 0x000000ffb000720c */ /* 0x000fe20003fa4150 */
[----:B------:R-:W-:Y:S01]  /*38c0*/  FMUL R60, R60, UR12 ;  /* 0x0000000c3c3c7c20 */ /* 0x000fe20008400000 */
[--C-:B------:R-:W-:Y:S01]  /*38d0*/  FADD R113, R113, -R0.reuse ;  /* 0x8000000071717221 */ /* 0x100fe20000000000 */
[----:B------:R-:W-:Y:S01]  /*38e0*/  ISETP.GT.U32.AND.EX P1, PT, R208, RZ, PT, P1 ;  /* 0x000000ffd000720c */ /* 0x000fe20003f24110 */
[--C-:B------:R-:W-:Y:S01]  /*38f0*/  FADD R120, R120, -R0.reuse ;  /* 0x8000000078787221 */ /* 0x100fe20000000000 */
[----:B------:R-:W-:Y:S01]  /*3900*/  FADD R148, R148, -R0 ;  /* 0x8000000094947221 */ /* 0x000fe20000000000 */
[----:B------:R-:W-:Y:S01]  /*3910*/  FSEL R140, R140, -INF , !P5 ;  /* 0xff8000008c8c7808 */ /* 0x000fe20006800000 */
[----:B------:R-:W-:Y:S01]  /*3920*/  FMUL R28, R113, 1.4426950216293334961 ;  /* 0x3fb8aa3b711c7820 */ /* 0x000fe20000400000 */
[-C--:B------:R-:W-:Y:S01]  /*3930*/  ISETP.GT.U32.AND P5, PT, R202, R178.reuse, PT ;  /* 0x000000b2ca00720c */ /* 0x080fe20003fa4070 */
[----:B------:R-:W-:Y:S01]  /*3940*/  FMUL R120, R120, 1.4426950216293334961 ;  /* 0x3fb8aa3b78787820 */ /* 0x000fe20000400000 */
[----:B------:R-:W-:Y:S01]  /*3950*/  FSEL R60, R60, -INF , !P1 ;  /* 0xff8000003c3c7808 */ /* 0x000fe20004800000 */
[----:B------:R-:W-:Y:S01]  /*3960*/  FMUL R113, R148, 1.4426950216293334961 ;  /* 0x3fb8aa3b94717820 */ /* 0x000fe20000400000 */
[-C--:B------:R-:W-:Y:S01]  /*3970*/  ISETP.GT.U32.AND P1, PT, R22, R178.reuse, PT ;  /* 0x000000b21600720c */ /* 0x080fe20003f24070 */
[----:B------:R-:W-:Y:S01]  /*3980*/  FMUL R148, R53, UR12 ;  /* 0x0000000c35947c20 */ /* 0x000fe20008400000 */
[----:B------:R-:W-:Y:S01]  /*3990*/  ISETP.GT.U32.AND.EX P5, PT, R210, RZ, PT, P5 ;  /* 0x000000ffd200720c */ /* 0x000fe20003fa4150 */
[----:B------:R-:W-:Y:S01]  /*39a0*/  FMUL R41, R41, 1.4426950216293334961 ;  /* 0x3fb8aa3b29297820 */ /* 0x000fe20000400000 */
[----:B------:R-:W-:Y:S01]  /*39b0*/  FMUL R64, R64, UR12 ;  /* 0x0000000c40407c20 */ /* 0x000fe20008400000 */
[----:B------:R-:W-:Y:S01]  /*39c0*/  ISETP.GT.U32.AND.EX P1, PT, R209, RZ, PT, P1 ;  /* 0x000000ffd100720c */ /* 0x000fe20003f24110 */
[----:B------:R-:W-:Y:S01]  /*39d0*/  MUFU.EX2 R31, R120 ;  /* 0x00000078001f7308 */ /* 0x000fe20000000800 */
[----:B------:R-:W-:Y:S01]  /*39e0*/  FSEL R148, R148, -INF , !P5 ;  /* 0xff80000094947808 */ /* 0x000fe20006800000 */
[----:B------:R-:W-:Y:S01]  /*39f0*/  FADD R40, R106, -R116 ;  /* 0x800000746a287221 */ /* 0x000fe20000000000 */
[----:B------:R-:W-:-:S02]  /*3a00*/  ISETP.GT.U32.AND P5, PT, R10, R178, PT ;  /* 0x000000b20a00720c */ /* 0x000fc40003fa4070 */
[----:B------:R-:W-:-:S03]  /*3a10*/  FSEL R64, R64, -INF , !P1 ;  /* 0xff80000040407808 */ /* 0x000fc60004800000 */
[----:B------:R0:W-:Y:S01]  /*3a20*/  MUFU.EX2 R120, R41 ;  /* 0x0000002900787308 */ /* 0x0001e20000000800 */
[----:B------:R-:W-:Y:S01]  /*3a30*/  ISETP.GT.U32.AND P1, PT, R10, R193, PT ;  /* 0x000000c10a00720c */ /* 0x000fe20003f24070 */
[----:B------:R-:W-:Y:S01]  /*3a40*/  FMUL R10, R40, 1.4426950216293334961 ;  /* 0x3fb8aa3b280a7820 */ /* 0x000fe20000400000 */
[----:B------:R-:W-:Y:S02]  /*3a50*/  ISETP.GT.U32.AND.EX P5, PT, R2, RZ, PT, P5 ;  /* 0x000000ff0200720c */ /* 0x000fe40003fa4150 */
[----:B0-----:R-:W-:-:S04]  /*3a60*/  FMNMX R41, R192, R221, !PT ;  /* 0x000000ddc0297209 */ /* 0x001fc80007800000 */
[----:B------:R-:W-:Y:S02]  /*3a70*/  FMNMX R40, R224, R41, !PT ;  /* 0x00000029e0287209 */ /* 0x000fe40007800000 */
[----:B------:R-:W-:Y:S02]  /*3a80*/  FSEL R98, R98, -INF , !P5 ;  /* 0xff80000062627808 */ /* 0x000fe40006800000 */
[----:B------:R-:W-:Y:S02]  /*3a90*/  FMNMX R41, R225, R40, !PT ;  /* 0x00000028e1297209 */ /* 0x000fe40007800000 */
[----:B------:R-:W-:Y:S01]  /*3aa0*/  ISETP.GT.U32.AND P5, PT, R168, R178, PT ;  /* 0x000000b2a800720c */ /* 0x000fe20003fa4070 */
[----:B------:R-:W-:Y:S01]  /*3ab0*/  FMUL R61, R61, UR12 ;  /* 0x0000000c3d3d7c20 */ /* 0x000fe20008400000 */
[----:B------:R-:W-:Y:S02]  /*3ac0*/  FMNMX R40, R228, R41, !PT ;  /* 0x00000029e4287209 */ /* 0x000fe40007800000 */
[----:B------:R-:W-:-:S02]  /*3ad0*/  ISETP.GT.U32.AND.EX P5, PT, R207, RZ, PT, P5 ;  /* 0x000000ffcf00720c */ /* 0x000fc40003fa4150 */
[----:B------:R-:W-:Y:S02]  /*3ae0*/  FMNMX R40, R169, R40, !PT ;  /* 0x00000028a9287209 */ /* 0x000fe40007800000 */
[----:B------:R-:W-:Y:S02]  /*3af0*/  FSEL R61, R61, -INF , !P5 ;  /* 0xff8000003d3d7808 */ /* 0x000fe40006800000 */
[----:B------:R-:W-:Y:S01]  /*3b00*/  ISETP.GT.U32.AND P5, PT, R179, R178, PT ;  /* 0x000000b2b300720c */ /* 0x000fe20003fa4070 */
[--C-:B------:R-:W-:Y:S01]  /*3b10*/  FADD R132, R132, -R0.reuse ;  /* 0x8000000084847221 */ /* 0x100fe20000000000 */
[----:B------:R-:W-:Y:S01]  /*3b20*/  FMNMX R40, R213, R40, !PT ;  /* 0x00000028d5287209 */ /* 0x000fe20007800000 */
[----:B------:R-:W-:Y:S01]  /*3b30*/  FMUL R65, R65, UR12 ;  /* 0x0000000c41417c20 */ /* 0x000fe20008400000 */
[----:B------:R-:W-:Y:S01]  /*3b40*/  FMUL R229, R39, UR12 ;  /* 0x0000000c27e57c20 */ /* 0x000fe20008400000 */
[----:B------:R-:W-:Y:S01]  /*3b50*/  FADD R136, R136, -R0 ;  /* 0x8000000088887221 */ /* 0x000fe20000000000 */
[----:B------:R-:W-:Y:S01]  /*3b60*/  ISETP.GT.U32.AND.EX P5, PT, R206, RZ, PT, P5 ;  /* 0x000000ffce00720c */ /* 0x000fe20003fa4150 */
[----:B------:R-:W-:Y:S01]  /*3b70*/  FMUL R39, R132, 1.4426950216293334961 ;  /* 0x3fb8aa3b84277820 */ /* 0x000fe20000400000 */
[----:B------:R-:W-:Y:S01]  /*3b80*/  FMNMX R41, R205, R40, !PT ;  /* 0x00000028cd297209 */ /* 0x000fe20007800000 */
[----:B------:R-:W-:Y:S01]  /*3b90*/  FMUL R136, R136, 1.4426950216293334961 ;  /* 0x3fb8aa3b88887820 */ /* 0x000fe20000400000 */
[----:B------:R-:W-:Y:S01]  /*3ba0*/  FSEL R65, R65, -INF , !P5 ;  /* 0xff80000041417808 */ /* 0x000fe20006800000 */
[----:B------:R-:W-:Y:S01]  /*3bb0*/  FMUL R132, R44, UR12 ;  /* 0x0000000c2c847c20 */ /* 0x000fe20008400000 */
[----:B------:R-:W-:-:S02]  /*3bc0*/  FSEL R229, R229, -INF , !P2 ;  /* 0xff800000e5e57808 */ /* 0x000fc40005000000 */
[-C--:B------:R-:W-:Y:S01]  /*3bd0*/  ISETP.GT.U32.AND P5, PT, R177, R178.reuse, PT ;  /* 0x000000b2b100720c */ /* 0x080fe20003fa4070 */
[----:B------:R-:W-:Y:S01]  /*3be0*/  MUFU.EX2 R37, R39 ;  /* 0x0000002700257308 */ /* 0x000fe20000000800 */
[----:B------:R-:W-:Y:S02]  /*3bf0*/  ISETP.GT.U32.AND P2, PT, R189, R178, PT ;  /* 0x000000b2bd00720c */ /* 0x000fe40003f44070 */
[----:B------:R-:W-:Y:S02]  /*3c00*/  ISETP.GT.U32.AND.EX P3, PT, R180, RZ, PT, P3 ;  /* 0x000000ffb400720c */ /* 0x000fe40003f64130 */
[----:B------:R-:W-:Y:S01]  /*3c10*/  FMNMX R40, R230, R41, !PT ;  /* 0x00000029e6287209 */ /* 0x000fe20007800000 */
[----:B------:R-:W-:Y:S01]  /*3c20*/  FMUL R68, R68, UR12 ;  /* 0x0000000c44447c20 */ /* 0x000fe20008400000 */
[----:B------:R-:W-:Y:S01]  /*3c30*/  ISETP.GT.U32.AND.EX P5, PT, R184, RZ, PT, P5 ;  /* 0x000000ffb800720c */ /* 0x000fe20003fa4150 */
[----:B------:R0:W-:Y:S01]  /*3c40*/  MUFU.EX2 R39, R136 ;  /* 0x0000008800277308 */ /* 0x0001e20000000800 */
[----:B------:R-:W-:Y:S01]  /*3c50*/  FSEL R132, R132, -INF , !P3 ;  /* 0xff80000084847808 */ /* 0x000fe20005800000 */
[----:B------:R-:W-:Y:S01]  /*3c60*/  FADD R112, R112, -R0 ;  /* 0x8000000070707221 */ /* 0x000fe20000000000 */
[----:B------:R-:W-:-:S02]  /*3c70*/  ISETP.GT.U32.AND.EX P2, PT, R176, RZ, PT, P2 ;  /* 0x000000ffb000720c */ /* 0x000fc40003f44120 */
[----:B------:R-:W-:Y:S01]  /*3c80*/  FMNMX R41, R95, R40, !PT ;  /* 0x000000285f297209 */ /* 0x000fe20007800000 */
[----:B0-----:R-:W-:Y:S01]  /*3c90*/  FMUL R136, R45, UR12 ;  /* 0x0000000c2d887c20 */ /* 0x001fe20008400000 */
[----:B------:R-:W-:Y:S01]  /*3ca0*/  FMUL R48, R48, UR12 ;  /* 0x0000000c30307c20 */ /* 0x000fe20008400000 */
[----:B------:R-:W-:Y:S01]  /*3cb0*/  FSEL R68, R68, -INF , !P5 ;  /* 0xff80000044447808 */ /* 0x000fe20006800000 */
[----:B------:R-:W-:Y:S01]  /*3cc0*/  FMUL R112, R112, 1.4426950216293334961 ;  /* 0x3fb8aa3b70707820 */ /* 0x000fe20000400000 */
[----:B------:R-:W-:Y:S02]  /*3cd0*/  ISETP.GT.U32.AND.EX P6, PT, R211, RZ, PT, P6 ;  /* 0x000000ffd300720c */ /* 0x000fe40003fc4160 */
[----:B------:R-:W-:Y:S02]  /*3ce0*/  FSEL R136, R136, -INF , !P2 ;  /* 0xff80000088887808 */ /* 0x000fe40005000000 */
[-C--:B------:R-:W-:Y:S02]  /*3cf0*/  ISETP.GT.U32.AND P5, PT, R4, R178.reuse, PT ;  /* 0x000000b20400720c */ /* 0x080fe40003fa4070 */
[----:B------:R-:W-:Y:S01]  /*3d00*/  FMNMX R41, R132, R41, !PT ;  /* 0x0000002984297209 */ /* 0x000fe20007800000 */
[----:B------:R-:W-:Y:S01]  /*3d10*/  FADD R145, R145, -R0 ;  /* 0x8000000091917221 */ /* 0x000fe20000000000 */
[----:B------:R-:W-:Y:S01]  /*3d20*/  FMUL R69, R69, UR12 ;  /* 0x0000000c45457c20 */ /* 0x000fe20008400000 */
[----:B------:R-:W-:Y:S01]  /*3d30*/  ISETP.GT.U32.AND P2, PT, R172, R178, PT ;  /* 0x000000b2ac00720c */ /* 0x000fe20003f44070 */
[----:B------:R0:W-:Y:S01]  /*3d40*/  MUFU.EX2 R27, R112 ;  /* 0x00000070001b7308 */ /* 0x0001e20000000800 */
[----:B------:R-:W-:-:S02]  /*3d50*/  FSEL R89, R48, -INF , !P6 ;  /* 0xff80000030597808 */ /* 0x000fc40007000000 */
[----:B------:R-:W-:Y:S02]  /*3d60*/  ISETP.GT.U32.AND.EX P5, PT, R190, RZ, PT, P5 ;  /* 0x000000ffbe00720c */ /* 0x000fe40003fa4150 */
[----:B------:R-:W-:Y:S02]  /*3d70*/  FMNMX R40, R136, R41, !PT ;  /* 0x0000002988287209 */ /* 0x000fe40007800000 */
[----:B------:R-:W-:Y:S01]  /*3d80*/  ISETP.GT.U32.AND.EX P2, PT, R191, RZ, PT, P2 ;  /* 0x000000ffbf00720c */ /* 0x000fe20003f44120 */
[----:B0-----:R-:W-:Y:S01]  /*3d90*/  FMUL R112, R145, 1.4426950216293334961 ;  /* 0x3fb8aa3b91707820 */ /* 0x001fe20000400000 */
[----:B------:R-:W-:Y:S01]  /*3da0*/  FMUL R145, R52, UR12 ;  /* 0x0000000c34917c20 */ /* 0x000fe20008400000 */
[----:B------:R-:W-:Y:S02]  /*3db0*/  FSEL R69, R69, -INF , !P5 ;  /* 0xff80000045457808 */ /* 0x000fe40006800000 */
[----:B------:R-:W-:Y:S02]  /*3dc0*/  FMNMX R40, R89, R40, !PT ;  /* 0x0000002859287209 */ /* 0x000fe40007800000 */
[----:B------:R-:W-:Y:S01]  /*3dd0*/  ISETP.GT.U32.AND P5, PT, R17, R178, PT ;  /* 0x000000b21100720c */ /* 0x000fe20003fa4070 */
[----:B------:R-:W-:Y:S01]  /*3de0*/  FMUL R72, R72, UR12 ;  /* 0x0000000c48487c20 */ /* 0x000fe20008400000 */
[----:B------:R-:W-:-:S02]  /*3df0*/  FSEL R145, R145, -INF , !P2 ;  /* 0xff80000091917808 */ /* 0x000fc40005000000 */
[----:B------:R-:W-:Y:S02]  /*3e00*/  FMNMX R40, R141, R40, !PT ;  /* 0x000000288d287209 */ /* 0x000fe40007800000 */
[----:B------:R-:W-:Y:S02]  /*3e10*/  ISETP.GT.U32.AND.EX P5, PT, R204, RZ, PT, P5 ;  /* 0x000000ffcc00720c */ /* 0x000fe40003fa4150 */
[----:B------:R-:W-:Y:S02]  /*3e20*/  FMNMX R41, R145, R40, !PT ;  /* 0x0000002891297209 */ /* 0x000fe40007800000 */
[----:B------:R-:W-:Y:S02]  /*3e30*/  FSEL R72, R72, -INF , !P5 ;  /* 0xff80000048487808 */ /* 0x000fe40006800000 */
[----:B------:R-:W-:Y:S01]  /*3e40*/  ISETP.GT.U32.AND P5, PT, R5, R178, PT ;  /* 0x000000b20500720c */ /* 0x000fe20003fa4070 */
[----:B------:R-:W-:Y:S01]  /*3e50*/  FMUL R73, R73, UR12 ;  /* 0x0000000c49497c20 */ /* 0x000fe20008400000 */
[----:B------:R-:W-:-:S02]  /*3e60*/  FMNMX R40, R148, R41, !PT ;  /* 0x0000002994287209 */ /* 0x000fc40007800000 */
[----:B------:R-:W-:Y:S02]  /*3e70*/  ISETP.GT.U32.AND.EX P5, PT, R203, RZ, PT, P5 ;  /* 0x000000ffcb00720c */ /* 0x000fe40003fa4150 */
[----:B------:R-:W-:Y:S02]  /*3e80*/  FMNMX R41, R57, R40, !PT ;  /* 0x0000002839297209 */ /* 0x000fe40007800000 */
[----:B------:R-:W-:Y:S02]  /*3e90*/  FSEL R73, R73, -INF , !P5 ;  /* 0xff80000049497808 */ /* 0x000fe40006800000 */
[----:B------:R-:W-:Y:S02]  /*3ea0*/  ISETP.GT.U32.AND P5, PT, R170, R178, PT ;  /* 0x000000b2aa00720c */ /* 0x000fe40003fa4070 */
[----:B------:R-:W-:Y:S01]  /*3eb0*/  FMNMX R41, R98, R41, !PT ;  /* 0x0000002962297209 */ /* 0x000fe20007800000 */
[----:B------:R-:W-:Y:S01]  /*3ec0*/  FMUL R76, R76, UR12 ;  /* 0x0000000c4c4c7c20 */ /* 0x000fe20008400000 */
[----:B------:R-:W-:-:S02]  /*3ed0*/  ISETP.GT.U32.AND.EX P5, PT, R12, RZ, PT, P5 ;  /* 0x000000ff0c00720c */ /* 0x000fc40003fa4150 */
[----:B------:R-:W-:Y:S02]  /*3ee0*/  FMNMX R40, R60, R41, !PT ;  /* 0x000000293c287209 */ /* 0x000fe40007800000 */
[----:B------:R-:W-:Y:S02]  /*3ef0*/  FSEL R76, R76, -INF , !P5 ;  /* 0xff8000004c4c7808 */ /* 0x000fe40006800000 */
[----:B------:R-:W-:Y:S02]  /*3f00*/  ISETP.GT.U32.AND P5, PT, R90, R178, PT ;  /* 0x000000b25a00720c */ /* 0x000fe40003fa4070 */
[----:B------:R-:W-:Y:S01]  /*3f10*/  FMNMX R41, R61, R40, !PT ;  /* 0x000000283d297209 */ /* 0x000fe20007800000 */
[----:B------:R-:W-:Y:S01]  /*3f20*/  FMUL R77, R77, UR12 ;  /* 0x0000000c4d4d7c20 */ /* 0x000fe20008400000 */
[----:B------:R-:W-:Y:S02]  /*3f30*/  ISETP.GT.U32.AND.EX P5, PT, R216, RZ, PT, P5 ;  /* 0x000000ffd800720c */ /* 0x000fe40003fa4150 */
[----:B------:R-:W-:-:S02]  /*3f40*/  FMNMX R40, R64, R41, !PT ;  /* 0x0000002940287209 */ /* 0x000fc40007800000 */
[----:B------:R-:W-:Y:S02]  /*3f50*/  FSEL R77, R77, -INF , !P5 ;  /* 0xff8000004d4d7808 */ /* 0x000fe40006800000 */
[----:B------:R-:W-:Y:S02]  /*3f60*/  FMNMX R41, R65, R40, !PT ;  /* 0x0000002841297209 */ /* 0x000fe40007800000 */
[----:B------:R-:W-:Y:S01]  /*3f70*/  ISETP.GT.U32.AND P5, PT, R97, R178, PT ;  /* 0x000000b26100720c */ /* 0x000fe20003fa4070 */
[----:B------:R-:W-:Y:S01]  /*3f80*/  FMUL R80, R80, UR12 ;  /* 0x0000000c50507c20 */ /* 0x000fe20008400000 */
[----:B------:R-:W-:Y:S02]  /*3f90*/  FMNMX R40, R68, R41, !PT ;  /* 0x0000002944287209 */ /* 0x000fe40007800000 */
[----:B------:R-:W-:Y:S02]  /*3fa0*/  ISETP.GT.U32.AND.EX P5, PT, R96, RZ, PT, P5 ;  /* 0x000000ff6000720c */ /* 0x000fe40003fa4150 */
[----:B------:R-:W-:-:S02]  /*3fb0*/  FMNMX R41, R69, R40, !PT ;  /* 0x0000002845297209 */ /* 0x000fc40007800000 */
[----:B------:R-:W-:Y:S02]  /*3fc0*/  FSEL R80, R80, -INF , !P5 ;  /* 0xff80000050507808 */ /* 0x000fe40006800000 */
[----:B------:R-:W-:Y:S01]  /*3fd0*/  ISETP.GT.U32.AND P5, PT, R215, R178, PT ;  /* 0x000000b2d700720c */ /* 0x000fe20003fa4070 */
[----:B------:R-:W-:Y:S01]  /*3fe0*/  FMUL R81, R81, UR12 ;  /* 0x0000000c51517c20 */ /* 0x000fe20008400000 */
[----:B------:R-:W-:Y:S02]  /*3ff0*/  FMNMX R40, R72, R41, !PT ;  /* 0x0000002948287209 */ /* 0x000fe40007800000 */
[----:B------:R-:W-:Y:S02]  /*4000*/  ISETP.GT.U32.AND.EX P5, PT, R171, RZ, PT, P5 ;  /* 0x000000ffab00720c */ /* 0x000fe40003fa4150 */
[----:B------:R-:W-:Y:S02]  /*4010*/  FMNMX R41, R73, R40, !PT ;  /* 0x0000002849297209 */ /* 0x000fe40007800000 */
[----:B------:R-:W-:-:S02]  /*4020*/  FSEL R81, R81, -INF , !P5 ;  /* 0xff80000051517808 */ /* 0x000fc40006800000 */
[----:B------:R-:W-:Y:S02]  /*4030*/  ISETP.GT.U32.AND P5, PT, R23, R178, PT ;  /* 0x000000b21700720c */ /* 0x000fe40003fa4070 */
[----:B------:R-:W-:Y:S01]  /*4040*/  FMNMX R40, R76, R41, !PT ;  /* 0x000000294c287209 */ /* 0x000fe20007800000 */
[----:B------:R-:W-:Y:S01]  /*4050*/  FMUL R84, R84, UR12 ;  /* 0x0000000c54547c20 */ /* 0x000fe20008400000 */
[----:B------:R-:W-:Y:S01]  /*4060*/  ISETP.GT.U32.AND.EX P5, PT, R188, RZ, PT, P5 ;  /* 0x000000ffbc00720c */ /* 0x000fe20003fa4150 */
[----:B------:R-:W-:Y:S01]  /*4070*/  FADD R104, R104, -R0 ;  /* 0x8000000068687221 */ /* 0x000fe20000000000 */
[----:B------:R-:W-:Y:S02]  /*4080*/  FMNMX R41, R77, R40, !PT ;  /* 0x000000284d297209 */ /* 0x000fe40007800000 */
[----:B------:R-:W-:Y:S01]  /*4090*/  FSEL R84, R84, -INF , !P5 ;  /* 0xff80000054547808 */ /* 0x000fe20006800000 */
[----:B------:R-:W-:Y:S01]  /*40a0*/  FMUL R104, R104, 1.4426950216293334961 ;  /* 0x3fb8aa3b68687820 */ /* 0x000fe20000400000 */
[----:B------:R-:W-:-:S02]  /*40b0*/  ISETP.GT.U32.AND P5, PT, R183, R178, PT ;  /* 0x000000b2b700720c */ /* 0x000fc40003fa4070 */
[----:B------:R-:W-:Y:S01]  /*40c0*/  FMNMX R40, R80, R41, !PT ;  /* 0x0000002950287209 */ /* 0x000fe20007800000 */
[----:B------:R-:W-:Y:S01]  /*40d0*/  FADD R137, R137, -R0 ;  /* 0x8000000089897221 */ /* 0x000fe20000000000 */
[----:B------:R-:W-:Y:S01]  /*40e0*/  FMUL R85, R85, UR12 ;  /* 0x0000000c55557c20 */ /* 0x000fe20008400000 */
[----:B------:R-:W-:Y:S01]  /*40f0*/  ISETP.GT.U32.AND.EX P5, PT, R220, RZ, PT, P5 ;  /* 0x000000ffdc00720c */ /* 0x000fe20003fa4150 */
[----:B------:R0:W-:Y:S01]  /*4100*/  MUFU.EX2 R19, R104 ;  /* 0x0000006800137308 */ /* 0x0001e20000000800 */
[----:B------:R-:W-:Y:S02]  /*4110*/  FMNMX R41, R81, R40, !PT ;  /* 0x0000002851297209 */ /* 0x000fe40007800000 */
[----:B------:R-:W-:Y:S01]  /*4120*/  FSEL R85, R85, -INF , !P5 ;  /* 0xff80000055557808 */ /* 0x000fe20006800000 */
[----:B0-----:R-:W-:Y:S01]  /*4130*/  FMUL R104, R137, 1.4426950216293334961 ;  /* 0x3fb8aa3b89687820 */ /* 0x001fe20000400000 */
[----:B------:R-:W-:Y:S01]  /*4140*/  FMUL R137, R46, UR12 ;  /* 0x0000000c2e897c20 */ /* 0x000fe20008400000 */
[----:B------:R-:W-:-:S04]  /*4150*/  FMNMX R46, R84, R41, !PT ;  /* 0x00000029542e7209 */ /* 0x000fc80007800000 */
[----:B------:R-:W-:-:S05]  /*4160*/  FMNMX R46, R85, R46, !PT ;  /* 0x0000002e552e7209 */ /* 0x000fca0007800000 */
[----:B------:R-:W0:Y:S01]  /*4170*/  SHFL.BFLY PT, R47, R46, 0x2, 0x1f ;  /* 0x0c401f002e2f7f89 */ /* 0x000e2200000e0000 */
[--C-:B------:R-:W-:Y:S01]  /*4180*/  FADD R129, R129, -R0.reuse ;  /* 0x8000000081817221 */ /* 0x100fe20000000000 */
[--C-:B------:R-:W-:Y:S01]  /*4190*/  FADD R124, R124, -R0.reuse ;  /* 0x800000007c7c7221 */ /* 0x100fe20000000000 */
[----:B------:R-:W-:Y:S01]  /*41a0*/  FADD R125, R125, -R0 ;  /* 0x800000007d7d7221 */ /* 0x000fe20000000000 */
[--C-:B------:R-:W-:Y:S01]  /*41b0*/  FADD R134, R134, -R116.reuse ;  /* 0x8000007486867221 */ /* 0x100fe20000000000 */
[--C-:B------:R-:W-:Y:S01]  /*41c0*/  FADD R126, R126, -R116.reuse ;  /* 0x800000747e7e7221 */ /* 0x100fe20000000000 */
[--C-:B------:R-:W-:Y:S01]  /*41d0*/  FADD R143, R143, -R116.reuse ;  /* 0x800000748f8f7221 */ /* 0x100fe20000000000 */
[--C-:B------:R-:W-:Y:S01]  /*41e0*/  FADD R102, R102, -R116.reuse ;  /* 0x8000007466667221 */ /* 0x100fe20000000000 */
[--C-:B------:R-:W-:Y:S01]  /*41f0*/  FADD R127, R127, -R116.reuse ;  /* 0x800000747f7f7221 */ /* 0x100fe20000000000 */
[----:B------:R-:W-:Y:S01]  /*4200*/  FMUL R36, R129, 1.4426950216293334961 ;  /* 0x3fb8aa3b81247820 */ /* 0x000fe20000400000 */
[--C-:B------:R-:W-:Y:S01]  /*4210*/  FADD R130, R130, -R116.reuse ;  /* 0x8000007482827221 */ /* 0x100fe20000000000 */
[----:B------:R-:W-:Y:S01]  /*4220*/  FMUL R124, R124, 1.4426950216293334961 ;  /* 0x3fb8aa3b7c7c7820 */ /* 0x000fe20000400000 */
[----:B------:R-:W-:Y:S01]  /*4230*/  FMUL R34, R125, 1.4426950216293334961 ;  /* 0x3fb8aa3b7d227820 */ /* 0x000fe20000400000 */
[----:B------:R-:W-:Y:S01]  /*4240*/  FMUL R129, R134, 1.4426950216293334961 ;  /* 0x3fb8aa3b86817820 */ /* 0x000fe20000400000 */
[--C-:B------:R-:W-:Y:S01]  /*4250*/  FADD R135, R135, -R116.reuse ;  /* 0x8000007487877221 */ /* 0x100fe20000000000 */
[----:B------:R-:W-:Y:S01]  /*4260*/  FMUL R125, R126, 1.4426950216293334961 ;  /* 0x3fb8aa3b7e7d7820 */ /* 0x000fe20000400000 */
[----:B------:R-:W-:Y:S01]  /*4270*/  FMUL R134, R143, 1.4426950216293334961 ;  /* 0x3fb8aa3b8f867820 */ /* 0x000fe20000400000 */
[--C-:B------:R-:W-:Y:S01]  /*4280*/  FADD R146, R146, -R116.reuse ;  /* 0x8000007492927221 */ /* 0x100fe20000000000 */
[----:B------:R-:W-:Y:S01]  /*4290*/  ISETP.GT.U32.AND.EX P0, PT, R180, RZ, PT, P0 ;  /* 0x000000ffb400720c */ /* 0x000fe20003f04100 */
[----:B------:R-:W-:Y:S01]  /*42a0*/  FMUL R102, R102, 1.4426950216293334961 ;  /* 0x3fb8aa3b66667820 */ /* 0x000fe20000400000 */
[----:B------:R-:W-:Y:S01]  /*42b0*/  FMUL R126, R127, 1.4426950216293334961 ;  /* 0x3fb8aa3b7f7e7820 */ /* 0x000fe20000400000 */
[----:B0-----:R-:W-:Y:S01]  /*42c0*/  FMNMX R52, R46, R47, !PT ;  /* 0x0000002f2e347209 */ /* 0x001fe20007800000 */
[----:B------:R-:W-:Y:S01]  /*42d0*/  FMUL R127, R130, 1.4426950216293334961 ;  /* 0x3fb8aa3b827f7820 */ /* 0x000fe20000400000 */
[----:B------:R-:W-:Y:S01]  /*42e0*/  FMNMX R143, R222, R223, !PT ;  /* 0x000000dfde8f7209 */ /* 0x000fe20007800000 */
[----:B------:R-:W-:Y:S01]  /*42f0*/  FMUL R130, R135, 1.4426950216293334961 ;  /* 0x3fb8aa3b87827820 */ /* 0x000fe20000400000 */
[----:B------:R-:W-:Y:S01]  /*4300*/  ISETP.GT.U32.AND P3, PT, R186, R193, PT ;  /* 0x000000c1ba00720c */ /* 0x000fe20003f64070 */
[----:B------:R-:W0:Y:S01]  /*4310*/  SHFL.BFLY PT, R53, R52, 0x1, 0x1f ;  /* 0x0c201f0034357f89 */ /* 0x000e2200000e0000 */
[----:B------:R-:W-:Y:S01]  /*4320*/  MUFU.EX2 R33, R124 ;  /* 0x0000007c00217308 */ /* 0x000fe20000000800 */
[----:B------:R-:W-:Y:S01]  /*4330*/  FMUL R135, R146, 1.4426950216293334961 ;  /* 0x3fb8aa3b92877820 */ /* 0x000fe20000400000 */
[----:B------:R-:W-:Y:S01]  /*4340*/  FSEL R137, R137, -INF , !P0 ;  /* 0xff80000089897808 */ /* 0x000fe20004000000 */
[--C-:B------:R-:W-:Y:S01]  /*4350*/  FADD R99, R99, -R116.reuse ;  /* 0x8000007463637221 */ /* 0x100fe20000000000 */
[----:B------:R-:W-:Y:S01]  /*4360*/  FADD R150, R150, -R116 ;  /* 0x8000007496967221 */ /* 0x000fe20000000000 */
[----:B------:R-:W-:Y:S01]  /*4370*/  FMNMX R146, R226, R143, !PT ;  /* 0x0000008fe2927209 */ /* 0x000fe20007800000 */
[----:B------:R-:W-:Y:S01]  /*4380*/  FMUL R59, R59, UR12 ;  /* 0x0000000c3b3b7c20 */ /* 0x000fe20008400000 */
[-C--:B------:R-:W-:Y:S01]  /*4390*/  ISETP.GT.U32.AND P0, PT, R172, R193.reuse, PT ;  /* 0x000000c1ac00720c */ /* 0x080fe20003f04070 */
[----:B------:R1:W-:Y:S01]  /*43a0*/  MUFU.EX2 R124, R102 ;  /* 0x00000066007c7308 */ /* 0x0003e20000000800 */
[----:B------:R-:W-:Y:S01]  /*43b0*/  FADD R121, R121, -R0 ;  /* 0x8000000079797221 */ /* 0x000fe20000000000 */
[----:B------:R-:W-:-:S02]  /*43c0*/  ISETP.GT.U32.AND P2, PT, R187, R193, PT ;  /* 0x000000c1bb00720c */ /* 0x000fc40003f44070 */
[----:B------:R-:W-:Y:S02]  /*43d0*/  ISETP.GT.U32.AND P5, PT, R182, R193, PT ;  /* 0x000000c1b600720c */ /* 0x000fe40003fa4070 */
[----:B------:R-:W-:Y:S02]  /*43e0*/  ISETP.GT.U32.AND.EX P3, PT, R181, RZ, PT, P3 ;  /* 0x000000ffb500720c */ /* 0x000fe40003f64130 */
[----:B------:R-:W-:Y:S01]  /*43f0*/  ISETP.GT.U32.AND.EX P1, PT, R2, RZ, PT, P1 ;  /* 0x000000ff0200720c */ /* 0x000fe20003f24110 */
[----:B-1----:R-:W-:Y:S01]  /*4400*/  FMUL R102, R51, UR12 ;  /* 0x0000000c33667c20 */ /* 0x002fe20008400000 */
[----:B------:R-:W-:Y:S01]  /*4410*/  FMUL R99, R99, 1.4426950216293334961 ;  /* 0x3fb8aa3b63637820 */ /* 0x000fe20000400000 */
[----:B------:R-:W-:Y:S01]  /*4420*/  FMUL R54, R54, UR12 ;  /* 0x0000000c36367c20 */ /* 0x000fe20008400000 */
[----:B------:R-:W-:Y:S01]  /*4430*/  FMUL R2, R150, 1.4426950216293334961 ;  /* 0x3fb8aa3b96027820 */ /* 0x000fe20000400000 */
[----:B------:R-:W-:Y:S01]  /*4440*/  FMNMX R143, R227, R146, !PT ;  /* 0x00000092e38f7209 */ /* 0x000fe20007800000 */
[----:B------:R-:W-:Y:S01]  /*4450*/  FMUL R58, R58, UR12 ;  /* 0x0000000c3a3a7c20 */ /* 0x000fe20008400000 */
[----:B------:R-:W-:Y:S01]  /*4460*/  ISETP.GT.U32.AND.EX P0, PT, R191, RZ, PT, P0 ;  /* 0x000000ffbf00720c */ /* 0x000fe20003f04100 */
[----:B------:R-:W-:Y:S01]  /*4470*/  FMUL R150, R62, UR12 ;  /* 0x0000000c3e967c20 */ /* 0x000fe20008400000 */
[----:B------:R-:W-:Y:S01]  /*4480*/  FSEL R102, R102, -INF , !P3 ;  /* 0xff80000066667808 */ /* 0x000fe20005800000 */
[----:B------:R-:W-:Y:S01]  /*4490*/  FMUL R32, R121, 1.4426950216293334961 ;  /* 0x3fb8aa3b79207820 */ /* 0x000fe20000400000 */
[----:B------:R-:W-:-:S02]  /*44a0*/  ISETP.GT.U32.AND.EX P2, PT, R21, RZ, PT, P2 ;  /* 0x000000ff1500720c */ /* 0x000fc40003f44120 */
[----:B------:R-:W-:Y:S02]  /*44b0*/  FSEL R59, R59, -INF , !P1 ;  /* 0xff8000003b3b7808 */ /* 0x000fe40004800000 */
[----:B------:R-:W-:Y:S01]  /*44c0*/  ISETP.GT.U32.AND.EX P5, PT, R208, RZ, PT, P5 ;  /* 0x000000ffd000720c */ /* 0x000fe20003fa4150 */
[----:B------:R1:W-:Y:S01]  /*44d0*/  MUFU.EX2 R121, R99 ;  /* 0x0000006300797308 */ /* 0x0003e20000000800 */
[-C--:B------:R-:W-:Y:S02]  /*44e0*/  ISETP.GT.U32.AND P3, PT, R22, R193.reuse, PT ;  /* 0x000000c11600720c */ /* 0x080fe40003f64070 */
[----:B------:R-:W-:Y:S01]  /*44f0*/  ISETP.GT.U32.AND P1, PT, R17, R193, PT ;  /* 0x000000c11100720c */ /* 0x000fe20003f24070 */
[----:B------:R-:W-:Y:S01]  /*4500*/  IMAD.U32 R17, RZ, RZ, UR7 ;  /* 0x00000007ff117e24 */ /* 0x000fe2000f8e00ff */
[----:B------:R-:W-:Y:S01]  /*4510*/  FMNMX R146, R214, R143, !PT ;  /* 0x0000008fd6927209 */ /* 0x000fe20007800000 */
[----:B------:R-:W-:Y:S01]  /*4520*/  FMUL R172, R66, UR12 ;  /* 0x0000000c42ac7c20 */ /* 0x000fe20008400000 */
[----:B------:R-:W-:Y:S01]  /*4530*/  FSEL R54, R54, -INF , !P0 ;  /* 0xff80000036367808 */ /* 0x000fe20004000000 */
[----:B-1----:R-:W-:Y:S01]  /*4540*/  FMUL R99, R50, UR12 ;  /* 0x0000000c32637c20 */ /* 0x002fe20008400000 */
[----:B------:R-:W-:-:S02]  /*4550*/  ISETP.GT.U32.AND.EX P4, PT, R211, RZ, PT, P4 ;  /* 0x000000ffd300720c */ /* 0x000fc40003f84140 */
[-C--:B------:R-:W-:Y:S02]  /*4560*/  ISETP.GT.U32.AND P0, PT, R179, R193.reuse, PT ;  /* 0x000000c1b300720c */ /* 0x080fe40003f04070 */
[----:B------:R-:W-:Y:S02]  /*4570*/  FSEL R58, R58, -INF , !P2 ;  /* 0xff8000003a3a7808 */ /* 0x000fe40005000000 */
[----:B------:R-:W-:Y:S02]  /*4580*/  FSEL R150, R150, -INF , !P5 ;  /* 0xff80000096967808 */ /* 0x000fe40006800000 */
[-C--:B------:R-:W-:Y:S02]  /*4590*/  ISETP.GT.U32.AND P2, PT, R4, R193.reuse, PT ;  /* 0x000000c10400720c */ /* 0x080fe40003f44070 */
[----:B------:R-:W-:Y:S01]  /*45a0*/  ISETP.GT.U32.AND P5, PT, R5, R193, PT ;  /* 0x000000c10500720c */ /* 0x000fe20003fa4070 */
[----:B------:R-:W-:Y:S01]  /*45b0*/  IMAD.WIDE R4, R17, 0x2, R194 ;  /* 0x0000000211047825 */ /* 0x000fe200078e02c2 */
[----:B------:R-:W-:-:S03]  /*45c0*/  ISETP.GT.U32.AND.EX P3, PT, R209, RZ, PT, P3 ;  /* 0x000000ffd100720c */ /* 0x000fc60003f64130 */
[----:B------:R-:W-:Y:S01]  /*45d0*/  FMUL R17, R67, UR12 ;  /* 0x0000000c43117c20 */ /* 0x000fe20008400000 */
[----:B------:R-:W-:Y:S02]  /*45e0*/  FMNMX R146, R185, R146, !PT ;  /* 0x00000092b9927209 */ /* 0x000fe40007800000 */
[----:B------:R-:W-:Y:S02]  /*45f0*/  FSEL R99, R99, -INF , !P4 ;  /* 0xff80000063637808 */ /* 0x000fe40006000000 */
[----:B------:R-:W-:Y:S02]  /*4600*/  ISETP.GT.U32.AND.EX P0, PT, R206, RZ, PT, P0 ;  /* 0x000000ffce00720c */ /* 0x000fe40003f04100 */
[-C--:B------:R-:W-:Y:S02]  /*4610*/  ISETP.GT.U32.AND P4, PT, R168, R193.reuse, PT ;  /* 0x000000c1a800720c */ /* 0x080fe40003f84070 */
[----:B------:R-:W-:Y:S02]  /*4620*/  FSEL R172, R172, -INF , !P3 ;  /* 0xff800000acac7808 */ /* 0x000fe40005800000 */
[----:B------:R-:W-:Y:S01]  /*4630*/  ISETP.GT.U32.AND P3, PT, R90, R193, PT ;  /* 0x000000c15a00720c */ /* 0x000fe20003f64070 */
[----:B------:R-:W-:Y:S01]  /*4640*/  FMUL R90, R70, UR12 ;  /* 0x0000000c465a7c20 */ /* 0x000fe20008400000 */
[----:B------:R-:W-:-:S02]  /*4650*/  FMNMX R168, R93, R146, !PT ;  /* 0x000000925da87209 */ /* 0x000fc40007800000 */
[----:B------:R-:W-:Y:S02]  /*4660*/  FSEL R70, R17, -INF , !P0 ;  /* 0xff80000011467808 */ /* 0x000fe40004000000 */
[----:B------:R-:W-:Y:S01]  /*4670*/  ISETP.GT.U32.AND P0, PT, R97, R193, PT ;  /* 0x000000c16100720c */ /* 0x000fe20003f04070 */
[----:B------:R-:W-:Y:S01]  /*4680*/  IMAD.U32 R41, RZ, RZ, UR7 ;  /* 0x00000007ff297e24 */ /* 0x000fe2000f8e00ff */
[----:B------:R-:W-:Y:S01]  /*4690*/  FMNMX R97, R229, R168, !PT ;  /* 0x000000a8e5617209 */ /* 0x000fe20007800000 */
[----:B------:R-:W-:Y:S01]  /*46a0*/  FADD R142, R142, -R116 ;  /* 0x800000748e8e7221 */ /* 0x000fe20000000000 */
[----:B0-----:R-:W-:Y:S01]  /*46b0*/  FMNMX R52, R52, R53, !PT ;  /* 0x0000003534347209 */ /* 0x001fe20007800000 */
[----:B------:R-:W-:Y:S01]  /*46c0*/  FADD R53, -R116, R173 ;  /* 0x000000ad74357221 */ /* 0x000fe20000000100 */
[----:B------:R-:W-:Y:S01]  /*46d0*/  FADD R133, R133, -R0 ;  /* 0x8000000085857221 */ /* 0x000fe20000000000 */
[----:B------:R-:W-:Y:S01]  /*46e0*/  IMAD.U32 R49, RZ, RZ, UR7 ;  /* 0x00000007ff317e24 */ /* 0x000fe2000f8e00ff */
[----:B------:R-:W-:Y:S01]  /*46f0*/  FMNMX R168, R100, R97, !PT ;  /* 0x0000006164a87209 */ /* 0x000fe20007800000 */
[----:B------:R-:W-:-:S04]  /*4700*/  IMAD.WIDE R40, R41, 0x2, R238 ;  /* 0x0000000229287825 */ /* 0x000fc800078e02ee */
[----:B------:R-:W-:Y:S01]  /*4710*/  FADD R139, R139, -R116 ;  /* 0x800000748b8b7221 */ /* 0x000fe20000000000 */
[----:B------:R-:W-:Y:S01]  /*4720*/  FMUL R22, R142, 1.4426950216293334961 ;  /* 0x3fb8aa3b8e167820 */ /* 0x000fe20000400000 */
[----:B------:R-:W-:Y:S01]  /*4730*/  FMUL R142, R53, 1.4426950216293334961 ;  /* 0x3fb8aa3b358e7820 */ /* 0x000fe20000400000 */
[----:B------:R-:W-:Y:S02]  /*4740*/  IMAD.U32 R43, RZ, RZ, UR7 ;  /* 0x00000007ff2b7e24 */ /* 0x000fe4000f8e00ff */
[----:B------:R-:W-:Y:S02]  /*4750*/  IMAD.U32 R51, RZ, RZ, UR7 ;  /* 0x00000007ff337e24 */ /* 0x000fe4000f8e00ff */
[----:B------:R-:W-:Y:S01]  /*4760*/  FMUL R38, R133, 1.4426950216293334961 ;  /* 0x3fb8aa3b85267820 */ /* 0x000fe20000400000 */
[----:B------:R-:W-:Y:S01]  /*4770*/  IMAD.U32 R45, RZ, RZ, UR7 ;  /* 0x00000007ff2d7e24 */ /* 0x000fe2000f8e00ff */
[----:B------:R0:W1:Y:S01]  /*4780*/  MUFU.EX2 R94, R42 ;  /* 0x0000002a005e7308 */ /* 0x0000620000000800 */
[----:B------:R-:W-:Y:S01]  /*4790*/  IMAD.U32 R53, RZ, RZ, UR7 ;  /* 0x00000007ff357e24 */ /* 0x000fe2000f8e00ff */
[----:B------:R-:W-:Y:S01]  /*47a0*/  FMNMX R168, R101, R168, !PT ;  /* 0x000000a865a87209 */ /* 0x000fe20007800000 */
[----:B------:R-:W-:-:S02]  /*47b0*/  IMAD.U32 R47, RZ, RZ, UR7 ;  /* 0x00000007ff2f7e24 */ /* 0x000fc4000f8e00ff */
[----:B------:R-:W-:Y:S01]  /*47c0*/  FMUL R133, R139, 1.4426950216293334961 ;  /* 0x3fb8aa3b8b857820 */ /* 0x000fe20000400000 */
[----:B------:R-:W-:Y:S01]  /*47d0*/  IMAD.WIDE R48, R49, 0x2, R200 ;  /* 0x0000000231307825 */ /* 0x000fe200078e02c8 */
[----:B------:R-:W-:Y:S01]  /*47e0*/  FMNMX R139, R52, R3, !PT ;  /* 0x00000003348b7209 */ /* 0x000fe20007800000 */
[----:B------:R2:W3:Y:S02]  /*47f0*/  LDG.E.U16 R40, desc[UR20][R40.64] ;  /* 0x0000001428287981 */ /* 0x0004e4000c1e1500 */
[----:B0-----:R-:W-:Y:S02]  /*4800*/  IMAD.WIDE R42, R43, 0x2, R236 ;  /* 0x000000022b2a7825 */ /* 0x001fe400078e02ec */
[----:B------:R-:W4:Y:S02]  /*4810*/  LDG.E.U16 R48, desc[UR20][R48.64] ;  /* 0x0000001430307981 */ /* 0x000f24000c1e1500 */
[----:B------:R-:W-:Y:S02]  /*4820*/  IMAD.WIDE R50, R51, 0x2, R198 ;  /* 0x0000000233327825 */ /* 0x000fe400078e02c6 */
[----:B------:R0:W5:Y:S02]  /*4830*/  LDG.E.U16 R42, desc[UR20][R42.64] ;  /* 0x000000142a2a7981 */ /* 0x000164000c1e1500 */
[----:B------:R-:W-:Y:S01]  /*4840*/  IMAD.WIDE R44, R45, 0x2, R234 ;  /* 0x000000022d2c7825 */ /* 0x000fe200078e02ea */
[----:B--2---:R-:W-:Y:S01]  /*4850*/  FMNMX R41, R137, R168, !PT ;  /* 0x000000a889297209 */ /* 0x004fe20007800000 */
[----:B------:R-:W2:Y:S02]  /*4860*/  LDG.E.U16 R50, desc[UR20][R50.64] ;  /* 0x0000001432327981 */ /* 0x000ea4000c1e1500 */
[----:B------:R-:W-:-:S04]  /*4870*/  IMAD.WIDE R52, R53, 0x2, R196 ;  /* 0x0000000235347825 */ /* 0x000fc800078e02c4 */
[----:B------:R-:W-:Y:S01]  /*4880*/  IMAD.WIDE R46, R47, 0x2, R232 ;  /* 0x000000022f2e7825 */ /* 0x000fe200078e02e8 */
[----:B------:R1:W2:Y:S01]  /*4890*/  LDG.E.U16 R44, desc[UR20][R44.64] ;  /* 0x000000142c2c7981 */ /* 0x0002a2000c1e1500 */
[----:B------:R-:W-:-:S03]  /*48a0*/  FMNMX R168, R140, R41, !PT ;  /* 0x000000298ca87209 */ /* 0x000fc60007800000 */
[----:B------:R-:W2:Y:S04]  /*48b0*/  LDG.E.U16 R52, desc[UR20][R52.64] ;  /* 0x0000001434347981 */ /* 0x000ea8000c1e1500 */
[----:B------:R1:W2:Y:S04]  /*48c0*/  LDG.E.U16 R46, desc[UR20][R46.64] ;  /* 0x000000142e2e7981 */ /* 0x0002a8000c1e1500 */
[----:B------:R1:W2:Y:S01]  /*48d0*/  LDG.E.U16 R41, desc[UR20][R4.64] ;  /* 0x0000001404297981 */ /* 0x0002a2000c1e1500 */
[----:B------:R-:W-:Y:S01]  /*48e0*/  ISETP.GT.U32.AND P6, PT, R202, R193, PT ;  /* 0x000000c1ca00720c */ /* 0x000fe20003fc4070 */
[----:B------:R-:W-:Y:S01]  /*48f0*/  FMUL R55, R55, UR12 ;  /* 0x0000000c37377c20 */ /* 0x000fe20008400000 */
[----:B0-----:R-:W-:Y:S01]  /*4900*/  FMUL R43, R71, UR12 ;  /* 0x0000000c472b7c20 */ /* 0x001fe20008400000 */
[----:B------:R-:W-:Y:S01]  /*4910*/  ISETP.GT.U32.AND.EX P2, PT, R190, RZ, PT, P2 ;  /* 0x000000ffbe00720c */ /* 0x000fe20003f44120 */
[----:B-1----:R-:W-:Y:S01]  /*4920*/  FMUL R45, R74, UR12 ;  /* 0x0000000c4a2d7c20 */ /* 0x002fe20008400000 */
[----:B------:R-:W-:Y:S01]  /*4930*/  FMNMX R47, R99, R168, !PT ;  /* 0x000000a8632f7209 */ /* 0x000fe20007800000 */
[----:B------:R-:W-:Y:S01]  /*4940*/  FMUL R63, R63, UR12 ;  /* 0x0000000c3f3f7c20 */ /* 0x000fe20008400000 */
[----:B------:R-:W-:-:S02]  /*4950*/  ISETP.GT.U32.AND.EX P6, PT, R210, RZ, PT, P6 ;  /* 0x000000ffd200720c */ /* 0x000fc40003fc4160 */
[----:B------:R-:W-:Y:S02]  /*4960*/  ISETP.GT.U32.AND.EX P4, PT, R207, RZ, PT, P4 ;  /* 0x000000ffcf00720c */ /* 0x000fe40003f84140 */
[----:B------:R-:W-:Y:S02]  /*4970*/  ISETP.GT.U32.AND.EX P0, PT, R96, RZ, PT, P0 ;  /* 0x000000ff6000720c */ /* 0x000fe40003f04100 */
[----:B------:R-:W-:Y:S02]  /*4980*/  ISETP.GT.U32.AND.EX P1, PT, R204, RZ, PT, P1 ;  /* 0x000000ffcc00720c */ /* 0x000fe40003f24110 */
[----:B------:R-:W-:Y:S01]  /*4990*/  ISETP.GT.U32.AND.EX P5, PT, R203, RZ, PT, P5 ;  /* 0x000000ffcb00720c */ /* 0x000fe20003fa4150 */
[----:B------:R-:W-:Y:S01]  /*49a0*/  FMUL R78, R78, UR12 ;  /* 0x0000000c4e4e7c20 */ /* 0x000fe20008400000 */
[----:B------:R-:W-:Y:S01]  /*49b0*/  FMNMX R47, R102, R47, !PT ;  /* 0x0000002f662f7209 */ /* 0x000fe20007800000 */
[----:B------:R-:W-:Y:S01]  /*49c0*/  FMUL R79, R79, UR12 ;  /* 0x0000000c4f4f7c20 */ /* 0x000fe20008400000 */
[----:B------:R-:W-:-:S02]  /*49d0*/  FSEL R55, R55, -INF , !P6 ;  /* 0xff80000037377808 */ /* 0x000fc40007000000 */
[----:B------:R-:W-:Y:S01]  /*49e0*/  ISETP.GT.U32.AND.EX P3, PT, R216, RZ, PT, P3 ;  /* 0x000000ffd800720c */ /* 0x000fe20003f64130 */
[--C-:B------:R-:W-:Y:S01]  /*49f0*/  FADD R132, R132, -R139.reuse ;  /* 0x8000008b84847221 */ /* 0x100fe20000000000 */
[----:B------:R-:W-:Y:S01]  /*4a00*/  FMNMX R74, R54, R47, !PT ;  /* 0x0000002f364a7209 */ /* 0x000fe20007800000 */
[--C-:B------:R-:W-:Y:S01]  /*4a10*/  FADD R141, R141, -R139.reuse ;  /* 0x8000008b8d8d7221 */ /* 0x100fe20000000000 */
[----:B------:R-:W-:Y:S01]  /*4a20*/  FSEL R43, R43, -INF , !P2 ;  /* 0xff8000002b2b7808 */ /* 0x000fe20005000000 */
[--C-:B------:R-:W-:Y:S01]  /*4a30*/  FADD R148, R148, -R139.reuse ;  /* 0x8000008b94947221 */ /* 0x100fe20000000000 */
[----:B------:R-:W-:Y:S01]  /*4a40*/  ISETP.GT.U32.AND P2, PT, R23, R193, PT ;  /* 0x000000c11700720c */ /* 0x000fe20003f44070 */
[--C-:B------:R-:W-:Y:S01]  /*4a50*/  FADD R98, R98, -R139.reuse ;  /* 0x8000008b62627221 */ /* 0x100fe20000000000 */
[----:B------:R-:W-:Y:S01]  /*4a60*/  FMNMX R23, R55, R74, !PT ;  /* 0x0000004a37177209 */ /* 0x000fe20007800000 */
[----:B------:R-:W-:Y:S01]  /*4a70*/  FADD R128, R128, -R0 ;  /* 0x8000000080807221 */ /* 0x000fe20000000000 */
[----:B------:R-:W-:Y:S01]  /*4a80*/  FMUL R87, R87, UR12 ;  /* 0x0000000c57577c20 */ /* 0x000fe20008400000 */
[--C-:B------:R-:W-:Y:S01]  /*4a90*/  FADD R131, R131, -R116.reuse ;  /* 0x8000007483837221 */ /* 0x100fe20000000000 */
[----:B------:R-:W-:Y:S01]  /*4aa0*/  FMNMX R74, R58, R23, !PT ;  /* 0x000000173a4a7209 */ /* 0x000fe20007800000 */
[--C-:B------:R-:W-:Y:S01]  /*4ab0*/  FADD R138, R138, -R116.reuse ;  /* 0x800000748a8a7221 */ /* 0x100fe20000000000 */
[----:B------:R-:W-:Y:S01]  /*4ac0*/  FADD R151, R151, -R116 ;  /* 0x8000007497977221 */ /* 0x000fe20000000000 */
[----:B------:R-:W-:Y:S01]  /*4ad0*/  FADD R169, R169, -R139 ;  /* 0x8000008ba9a97221 */ /* 0x000fe20000000000 */
[----:B------:R-:W-:Y:S01]  /*4ae0*/  FMNMX R23, R59, R74, !PT ;  /* 0x0000004a3b177209 */ /* 0x000fe20007800000 */
[----:B------:R-:W-:Y:S01]  /*4af0*/  BAR.SYNC.DEFER_BLOCKING 0x0 ;  /* 0x0000000000007b1d */ /* 0x000fe20000010000 */
[----:B------:R-:W-:-:S02]  /*4b00*/  FSEL R66, R63, -INF , !P4 ;  /* 0xff8000003f427808 */ /* 0x000fc40006000000 */
[----:B------:R-:W-:Y:S02]  /*4b10*/  FMNMX R47, R150, R23, !PT ;  /* 0x00000017962f7209 */ /* 0x000fe40007800000 */
[----:B------:R-:W-:Y:S02]  /*4b20*/  ISETP.GT.U32.AND P6, PT, R177, R193, PT ;  /* 0x000000c1b100720c */ /* 0x000fe40003fc4070 */
[----:B------:R-:W-:Y:S02]  /*4b30*/  FMNMX R47, R66, R47, !PT ;  /* 0x0000002f422f7209 */ /* 0x000fe40007800000 */
[----:B------:R-:W-:Y:S02]  /*4b40*/  ISETP.GT.U32.AND.EX P6, PT, R184, RZ, PT, P6 ;  /* 0x000000ffb800720c */ /* 0x000fe40003fc4160 */
[----:B------:R-:W-:Y:S02]  /*4b50*/  FMNMX R47, R172, R47, !PT ;  /* 0x0000002fac2f7209 */ /* 0x000fe40007800000 */
[----:B------:R-:W-:-:S02]  /*4b60*/  FSEL R90, R90, -INF , !P6 ;  /* 0xff8000005a5a7808 */ /* 0x000fc40007000000 */
[----:B------:R-:W-:Y:S01]  /*4b70*/  FMNMX R47, R70, R47, !PT ;  /* 0x0000002f462f7209 */ /* 0x000fe20007800000 */
[----:B------:R-:W-:-:S03]  /*4b80*/  FMUL R74, R75, UR12 ;  /* 0x0000000c4b4a7c20 */ /* 0x000fc60008400000 */
[----:B------:R-:W-:Y:S01]  /*4b90*/  FMNMX R96, R90, R47, !PT ;  /* 0x0000002f5a607209 */ /* 0x000fe20007800000 */
[----:B------:R-:W-:Y:S01]  /*4ba0*/  FMUL R47, R82, UR12 ;  /* 0x0000000c522f7c20 */ /* 0x000fe20008400000 */
[----:B------:R-:W-:Y:S02]  /*4bb0*/  ISETP.GT.U32.AND P4, PT, R170, R193, PT ;  /* 0x000000c1aa00720c */ /* 0x000fe40003f84070 */
[----:B------:R-:W-:Y:S02]  /*4bc0*/  FSEL R45, R45, -INF , !P1 ;  /* 0xff8000002d2d7808 */ /* 0x000fe40004800000 */
[----:B------:R-:W-:Y:S02]  /*4bd0*/  FMNMX R82, R43, R96, !PT ;  /* 0x000000602b527209 */ /* 0x000fe40007800000 */
[----:B------:R-:W-:Y:S02]  /*4be0*/  ISETP.GT.U32.AND.EX P4, PT, R12, RZ, PT, P4 ;  /* 0x000000ff0c00720c */ /* 0x000fe40003f84140 */
[----:B------:R-:W-:-:S02]  /*4bf0*/  FSEL R74, R74, -INF , !P5 ;  /* 0xff8000004a4a7808 */ /* 0x000fc40006800000 */
[----:B------:R-:W-:Y:S02]  /*4c00*/  FMNMX R49, R45, R82, !PT ;  /* 0x000000522d317209 */ /* 0x000fe40007800000 */
[----:B------:R-:W-:Y:S02]  /*4c10*/  FSEL R78, R78, -INF , !P4 ;  /* 0xff8000004e4e7808 */ /* 0x000fe40006000000 */
[----:B------:R-:W-:Y:S02]  /*4c20*/  FMNMX R51, R74, R49, !PT ;  /* 0x000000314a337209 */ /* 0x000fe40007800000 */
[----:B------:R-:W-:Y:S02]  /*4c30*/  ISETP.GT.U32.AND P6, PT, R215, R193, PT ;  /* 0x000000c1d700720c */ /* 0x000fe40003fc4070 */
[----:B------:R-:W-:Y:S02]  /*4c40*/  FSEL R82, R79, -INF , !P3 ;  /* 0xff8000004f527808 */ /* 0x000fe40005800000 */
[----:B------:R-:W-:Y:S01]  /*4c50*/  FMNMX R51, R78, R51, !PT ;  /* 0x000000334e337209 */ /* 0x000fe20007800000 */
[----:B------:R-:W-:Y:S01]  /*4c60*/  FMUL R96, R83, UR12 ;  /* 0x0000000c53607c20 */ /* 0x000fe20008400000 */
[----:B------:R-:W-:Y:S01]  /*4c70*/  FMUL R49, R86, UR12 ;  /* 0x0000000c56317c20 */ /* 0x000fe20008400000 */
[----:B------:R-:W-:Y:S01]  /*4c80*/  FMUL R132, R132, 1.4426950216293334961 ;  /* 0x3fb8aa3b84847820 */ /* 0x000fe20000400000 */
[----:B------:R-:W-:-:S02]  /*4c90*/  ISETP.GT.U32.AND.EX P6, PT, R171, RZ, PT, P6 ;  /* 0x000000ffab00720c */ /* 0x000fc40003fc4160 */
[----:B------:R-:W-:Y:S02]  /*4ca0*/  FSEL R86, R47, -INF , !P0 ;  /* 0xff8000002f567808 */ /* 0x000fe40004000000 */
[----:B------:R-:W-:Y:S01]  /*4cb0*/  FMNMX R51, R82, R51, !PT ;  /* 0x0000003352337209 */ /* 0x000fe20007800000 */
[----:B------:R0:W-:Y:S01]  /*4cc0*/  MUFU.EX2 R5, R132 ;  /* 0x0000008400057308 */ /* 0x0001e20000000800 */
[----:B------:R-:W-:Y:S02]  /*4cd0*/  ISETP.GT.U32.AND P1, PT, R183, R193, PT ;  /* 0x000000c1b700720c */ /* 0x000fe40003f24070 */
[----:B------:R-:W-:Y:S02]  /*4ce0*/  ISETP.GT.U32.AND.EX P2, PT, R188, RZ, PT, P2 ;  /* 0x000000ffbc00720c */ /* 0x000fe40003f44120 */
[----:B------:R-:W-:Y:S02]  /*4cf0*/  FSEL R96, R96, -INF , !P6 ;  /* 0xff80000060607808 */ /* 0x000fe40007000000 */
[----:B------:R-:W-:Y:S01]  /*4d00*/  FMNMX R51, R86, R51, !PT ;  /* 0x0000003356337209 */ /* 0x000fe20007800000 */
[----:B0-----:R-:W-:Y:S01]  /*4d10*/  FMUL R132, R141, 1.4426950216293334961 ;  /* 0x3fb8aa3b8d847820 */ /* 0x001fe20000400000 */
[----:B------:R-:W-:Y:S01]  /*4d20*/  FMUL R141, R148, 1.4426950216293334961 ;  /* 0x3fb8aa3b948d7820 */ /* 0x000fe20000400000 */
[----:B------:R-:W-:Y:S01]  /*4d30*/  FMUL R148, R98, 1.4426950216293334961 ;  /* 0x3fb8aa3b62947820 */ /* 0x000fe20000400000 */
[----:B------:R-:W-:-:S02]  /*4d40*/  ISETP.GT.U32.AND.EX P1, PT, R220, RZ, PT, P1 ;  /* 0x000000ffdc00720c */ /* 0x000fc40003f24110 */
[----:B------:R-:W-:Y:S02]  /*4d50*/  FSEL R98, R49, -INF , !P2 ;  /* 0xff80000031627808 */ /* 0x000fe40005000000 */
[----:B------:R-:W-:Y:S01]  /*4d60*/  FMNMX R51, R96, R51, !PT ;  /* 0x0000003360337209 */ /* 0x000fe20007800000 */
[----:B------:R-:W-:Y:S01]  /*4d70*/  FMUL R128, R128, 1.4426950216293334961 ;  /* 0x3fb8aa3b80807820 */ /* 0x000fe20000400000 */
[--C-:B------:R-:W-:Y:S01]  /*4d80*/  FADD R47, R60, -R139.reuse ;  /* 0x8000008b3c2f7221 */ /* 0x100fe20000000000 */
[----:B------:R-:W-:Y:S02]  /*4d90*/  FSEL R60, R87, -INF , !P1 ;  /* 0xff800000573c7808 */ /* 0x000fe40004800000 */
[----:B------:R-:W-:Y:S01]  /*4da0*/  FMNMX R51, R98, R51, !PT ;  /* 0x0000003362337209 */ /* 0x000fe20007800000 */
[----:B------:R0:W-:Y:S03]  /*4db0*/  MUFU.EX2 R35, R128 ;  /* 0x0000008000237308 */ /* 0x0001e60000000800 */
[----:B------:R-:W-:Y:S01]  /*4dc0*/  FMNMX R51, R60, R51, !PT ;  /* 0x000000333c337209 */ /* 0x000fe20007800000 */
[----:B0-----:R-:W-:Y:S01]  /*4dd0*/  FMUL R128, R131, 1.4426950216293334961 ;  /* 0x3fb8aa3b83807820 */ /* 0x001fe20000400000 */
[----:B------:R-:W-:Y:S01]  /*4de0*/  FMUL R131, R138, 1.4426950216293334961 ;  /* 0x3fb8aa3b8a837820 */ /* 0x000fe20000400000 */
[----:B------:R-:W-:Y:S01]  /*4df0*/  FMUL R138, R151, 1.4426950216293334961 ;  /* 0x3fb8aa3b978a7820 */ /* 0x000fe20000400000 */
[----:B------:R-:W-:Y:S01]  /*4e00*/  FMUL R151, R47, 1.4426950216293334961 ;  /* 0x3fb8aa3b2f977820 */ /* 0x000fe20000400000 */
[----:B------:R-:W-:-:S02]  /*4e10*/  FADD R47, R64, -R139 ;  /* 0x8000008b402f7221 */ /* 0x000fc40000000000 */
[----:B------:R-:W0:Y:S01]  /*4e20*/  SHFL.BFLY PT, R64, R51, 0x2, 0x1f ;  /* 0x0c401f0033407f89 */ /* 0x000e2200000e0000 */
[----:B------:R-:W-:Y:S01]  /*4e30*/  FMUL R169, R169, 1.4426950216293334961 ;  /* 0x3fb8aa3ba9a97820 */ /* 0x000fe20000400000 */
[----:B------:R-:W-:-:S03]  /*4e40*/  FMUL R47, R47, 1.4426950216293334961 ;  /* 0x3fb8aa3b2f2f7820 */ /* 0x000fc60000400000 */
[----:B------:R-:W-:Y:S08]  /*4e50*/  MUFU.EX2 R143, R169 ;  /* 0x000000a9008f7308 */ /* 0x000ff00000000800 */
[----:B------:R1:W-:Y:S01]  /*4e60*/  MUFU.EX2 R169, R47 ;  /* 0x0000002f00a97308 */ /* 0x0003e20000000800 */
[----:B0-----:R-:W-:-:S05]  /*4e70*/  FMNMX R64, R51, R64, !PT ;  /* 0x0000004033407209 */ /* 0x001fca0007800000 */
[----:B-1----:R-:W0:Y:S01]  /*4e80*/  SHFL.BFLY PT, R47, R64, 0x1, 0x1f ;  /* 0x0c201f00402f7f89 */ /* 0x002e2200000e0000 */
[--C-:B------:R-:W-:Y:S01]  /*4e90*/  FADD R88, R88, -R0.reuse ;  /* 0x8000000058587221 */ /* 0x100fe20000000000 */
[----:B------:R-:W-:-:S03]  /*4ea0*/  FADD R219, R219, -R0 ;  /* 0x80000000dbdb7221 */ /* 0x000fc60000000000 */
[----:B------:R-:W-:Y:S01]  /*4eb0*/  FMUL R189, R88, 1.4426950216293334961 ;  /* 0x3fb8aa3b58bd7820 */ /* 0x000fe20000400000 */
[----:B------:R-:W-:Y:S01]  /*4ec0*/  FMUL R88, R219, 1.4426950216293334961 ;  /* 0x3fb8aa3bdb587820 */ /* 0x000fe20000400000 */
[----:B------:R-:W-:Y:S01]  /*4ed0*/  LOP3.LUT R219, R8, 0x20, RZ, 0x3c, !PT ;  /* 0x0000002008db7812 */ /* 0x000fe200078e3cff */
[----:B------:R-:W-:Y:S01]  /*4ee0*/  FADD R218, R218, -R116 ;  /* 0x80000074dada7221 */ /* 0x000fe20000000000 */
[----:B0-----:R-:W-:-:S04]  /*4ef0*/  FMNMX R47, R64, R47, !PT ;  /* 0x0000002f402f7209 */ /* 0x001fc80007800000 */
[----:B------:R-:W-:-:S05]  /*4f00*/  FMNMX R181, R47, R20, !PT ;  /* 0x000000142fb57209 */ /* 0x000fca0007800000 */
[--C-:B------:R-:W-:Y:S01]  /*4f10*/  FADD R51, R137, -R181.reuse ;  /* 0x800000b589337221 */ /* 0x100fe20000000000 */
[----:B------:R-:W-:Y:S03]  /*4f20*/  MUFU.EX2 R217, R217 ;  /* 0x000000d900d97308 */ /* 0x000fe60000000800 */
[----:B------:R-:W-:Y:S01]  /*4f30*/  FMUL R53, R51, 1.4426950216293334961 ;  /* 0x3fb8aa3b33357820 */ /* 0x000fe20000400000 */
[----:B------:R-:W-:Y:S01]  /*4f40*/  FADD R51, R140, -R181 ;  /* 0x800000b58c337221 */ /* 0x000fe20000000000 */
[----:B------:R-:W-:-:S03]  /*4f50*/  FMUL R218, R218, 1.4426950216293334961 ;  /* 0x3fb8aa3bdada7820 */ /* 0x000fc60000400000 */
[----:B------:R-:W0:Y:S01]  /*4f60*/  MUFU.EX2 R144, R144 ;  /* 0x0000009000907308 */ /* 0x000e220000000800 */
[----:B------:R-:W-:Y:S01]  /*4f70*/  FMUL R51, R51, 1.4426950216293334961 ;  /* 0x3fb8aa3b33337820 */ /* 0x000fe20000400000 */
[----:B------:R-:W-:Y:S01]  /*4f80*/  FADD R43, R43, -R181 ;  /* 0x800000b52b2b7221 */ /* 0x000fe20000000000 */
[----:B------:R-:W-:-:S05]  /*4f90*/  FADD R103, R103, -R116 ;  /* 0x8000007467677221 */ /* 0x000fca0000000000 */
[----:B------:R-:W1:Y:S01]  /*4fa0*/  MUFU.EX2 R189, R189 ;  /* 0x000000bd00bd7308 */ /* 0x000e620000000800 */
[----:B------:R-:W-:Y:S01]  /*4fb0*/  FMUL R43, R43, 1.4426950216293334961 ;  /* 0x3fb8aa3b2b2b7820 */ /* 0x000fe20000400000 */
[----:B------:R-:W-:-:S06]  /*4fc0*/  FADD R147, R147, -R116 ;  /* 0x8000007493937221 */ /* 0x000fcc0000000000 */
[----:B------:R-:W1:Y:S01]  /*4fd0*/  MUFU.EX2 R56, R218 ;  /* 0x000000da00387308 */ /* 0x000e620000000800 */
[----:B------:R-:W-:Y:S01]  /*4fe0*/  FMUL R103, R103, 1.4426950216293334961 ;  /* 0x3fb8aa3b67677820 */ /* 0x000fe20000400000 */
[----:B------:R-:W-:-:S06]  /*4ff0*/  FADD R45, R45, -R181 ;  /* 0x800000b52d2d7221 */ /* 0x000fcc0000000000 */
[----:B------:R0:W-:Y:S01]  /*5000*/  MUFU.EX2 R190, R51 ;  /* 0x0000003300be7308 */ /* 0x0001e20000000800 */
[----:B------:R-:W-:Y:S01]  /*5010*/  FADD R221, R221, -R139 ;  /* 0x8000008bdddd7221 */ /* 0x000fe20000000000 */
[----:B------:R-:W-:Y:S01]  /*5020*/  FADD R47, -R139, R3 ;  /* 0x000000038b2f7221 */ /* 0x000fe20000000100 */
[--C-:B------:R-:W-:Y:S01]  /*5030*/  FADD R222, R222, -R181.reuse ;  /* 0x800000b5dede7221 */ /* 0x100fe20000000000 */
[--C-:B0-----:R-:W-:Y:S01]  /*5040*/  FADD R51, R150, -R181.reuse ;  /* 0x800000b596337221 */ /* 0x101fe20000000000 */
[----:B------:R-:W-:-:S03]  /*5050*/  FADD R223, R223, -R181 ;  /* 0x800000b5dfdf7221 */ /* 0x000fc60000000000 */
[----:B------:R0:W-:Y:S01]  /*5060*/  MUFU.EX2 R208, R43 ;  /* 0x0000002b00d07308 */ /* 0x0001e20000000800 */
[----:B------:R-:W-:Y:S01]  /*5070*/  FMUL R204, R51, 1.4426950216293334961 ;  /* 0x3fb8aa3b33cc7820 */ /* 0x000fe20000400000 */
[----:B------:R-:W-:Y:S01]  /*5080*/  FADD R51, R172, -R181 ;  /* 0x800000b5ac337221 */ /* 0x000fe20000000000 */
[----:B------:R-:W-:Y:S01]  /*5090*/  FMUL R147, R147, 1.4426950216293334961 ;  /* 0x3fb8aa3b93937820 */ /* 0x000fe20000400000 */
[--C-:B------:R-:W-:Y:S01]  /*50a0*/  FADD R192, R192, -R139.reuse ;  /* 0x8000008bc0c07221 */ /* 0x100fe20000000000 */
[--C-:B------:R-:W-:Y:S01]  /*50b0*/  FADD R205, R205, -R139.reuse ;  /* 0x8000008bcdcd7221 */ /* 0x100fe20000000000 */
[----:B------:R-:W-:Y:S02]  /*50c0*/  FMUL R45, R45, 1.4426950216293334961 ;  /* 0x3fb8aa3b2d2d7820 */ /* 0x000fe40000400000 */
[----:B------:R1:W-:Y:S01]  /*50d0*/  MUFU.EX2 R106, R103 ;  /* 0x00000067006a7308 */ /* 0x0003e20000000800 */
[----:B0-----:R-:W-:Y:S01]  /*50e0*/  FADD R43, R91, R94 ;  /* 0x0000005e5b2b7221 */ /* 0x001fe20000000000 */
[--C-:B------:R-:W-:Y:S01]  /*50f0*/  FADD R68, R68, -R139.reuse ;  /* 0x8000008b44447221 */ /* 0x100fe20000000000 */
[----:B------:R-:W-:Y:S01]  /*5100*/  FMUL R183, R47, 1.4426950216293334961 ;  /* 0x3fb8aa3b2fb77820 */ /* 0x000fe20000400000 */
[----:B------:R-:W-:Y:S01]  /*5110*/  FMUL R51, R51, 1.4426950216293334961 ;  /* 0x3fb8aa3b33337820 */ /* 0x000fe20000400000 */
[----:B------:R-:W-:Y:S01]  /*5120*/  FADD R149, R149, -R0 ;  /* 0x8000000095957221 */ /* 0x000fe20000000000 */
[----:B------:R-:W-:Y:S01]  /*5130*/  FADD R136, R136, -R139 ;  /* 0x8000008b88887221 */ /* 0x000fe20000000000 */
[----:B------:R-:W-:Y:S01]  /*5140*/  FMUL R47, R222, 1.4426950216293334961 ;  /* 0x3fb8aa3bde2f7820 */ /* 0x000fe20000400000 */
[----:B------:R-:W-:Y:S01]  /*5150*/  FMUL R64, R223, 1.4426950216293334961 ;  /* 0x3fb8aa3bdf407820 */ /* 0x000fe20000400000 */
[----:B-1----:R-:W-:Y:S01]  /*5160*/  FMUL R103, R221, 1.4426950216293334961 ;  /* 0x3fb8aa3bdd677820 */ /* 0x002fe20000400000 */
[----:B------:R-:W-:Y:S01]  /*5170*/  FADD R226, R226, -R181 ;  /* 0x800000b5e2e27221 */ /* 0x000fe20000000000 */
[----:B------:R0:W-:Y:S01]  /*5180*/  MUFU.EX2 R21, R147 ;  /* 0x0000009300157308 */ /* 0x0001e20000000800 */
[----:B---3--:R-:W-:Y:S04]  /*5190*/  STS.U16 [R8+UR25+0x2000], R40 ;  /* 0x0020002808007988 */ /* 0x008fe80008000419 */
[----:B----4-:R1:W-:Y:S04]  /*51a0*/  STS.U16 [R8+UR25+0x2400], R48 ;  /* 0x0024003008007988 */ /* 0x0103e80008000419 */
[----:B-----5:R3:W-:Y:S04]  /*51b0*/  STS.U16 [R219+UR25+0x2100], R42 ;  /* 0x0021002adb007988 */ /* 0x0207e80008000419 */
[----:B--2---:R-:W-:Y:S04]  /*51c0*/  STS.U16 [R219+UR25+0x2500], R50 ;  /* 0x00250032db007988 */ /* 0x004fe80008000419 */
[----:B------:R-:W-:Y:S04]  /*51d0*/  STS.U16 [R252+UR25+0x2200], R44 ;  /* 0x0022002cfc007988 */ /* 0x000fe80008000419 */
[----:B------:R-:W-:Y:S04]  /*51e0*/  STS.U16 [R252+UR25+0x2600], R52 ;  /* 0x00260034fc007988 */ /* 0x000fe80008000419 */
[----:B------:R2:W-:Y:S04]  /*51f0*/  STS.U16 [R231+UR25+0x2300], R46 ;  /* 0x0023002ee7007988 */ /* 0x0005e80008000419 */
[----:B------:R4:W-:Y:S01]  /*5200*/  STS.U16 [R231+UR25+0x2700], R41 ;  /* 0x00270029e7007988 */ /* 0x0009e20008000419 */
[----:B------:R5:W-:Y:S06]  /*5210*/  MEMBAR.ALL.CTA ;  /* 0x0000000000007992 */ /* 0x000bec0000008000 */
[----:B-----5:R-:W5:Y:S01]  /*5220*/  FENCE.VIEW.ASYNC.S ;  /* 0x00000000000073c6 */ /* 0x020f620000000000 */
[----:B-1----:R-:W-:Y:S01]  /*5230*/  FADD R48, R212, R92 ;  /* 0x0000005cd4307221 */ /* 0x002fe20000000000 */
[----:B------:R-:W-:Y:S01]  /*5240*/  FMUL R192, R192, 1.4426950216293334961 ;  /* 0x3fb8aa3bc0c07820 */ /* 0x000fe20000400000 */
[----:B------:R-:W-:Y:S01]  /*5250*/  FADD R224, R224, -R139 ;  /* 0x8000008be0e07221 */ /* 0x000fe20000000000 */
[----:B------:R-:W-:Y:S01]  /*5260*/  FADD R43, R144, R43 ;  /* 0x0000002b902b7221 */ /* 0x000fe20000000000 */
[----:B------:R-:W-:Y:S01]  /*5270*/  FADD R48, R217, R48 ;  /* 0x00000030d9307221 */ /* 0x000fe20000000000 */
[----:B0-----:R-:W-:Y:S01]  /*5280*/  FMUL R147, R205, 1.4426950216293334961 ;  /* 0x3fb8aa3bcd937820 */ /* 0x001fe20000400000 */
[----:B------:R0:W-:Y:S01]  /*5290*/  MUFU.EX2 R209, R45 ;  /* 0x0000002d00d17308 */ /* 0x0001e20000000800 */
[----:B------:R-:W-:Y:S01]  /*52a0*/  FMUL R68, R68, 1.4426950216293334961 ;  /* 0x3fb8aa3b44447820 */ /* 0x000fe20000400000 */
[----:B------:R-:W-:Y:S01]  /*52b0*/  FMUL R149, R149, 1.4426950216293334961 ;  /* 0x3fb8aa3b95957820 */ /* 0x000fe20000400000 */
[----:B------:R-:W-:Y:S01]  /*52c0*/  FMUL R136, R136, 1.4426950216293334961 ;  /* 0x3fb8aa3b88887820 */ /* 0x000fe20000400000 */
[----:B------:R-:W-:Y:S01]  /*52d0*/  FMUL R49, R226, 1.4426950216293334961 ;  /* 0x3fb8aa3be2317820 */ /* 0x000fe20000400000 */
[----:B------:R-:W-:Y:S01]  /*52e0*/  FADD R227, R227, -R181 ;  /* 0x800000b5e3e37221 */ /* 0x000fe20000000000 */
[----:B---3--:R-:W-:-:S02]  /*52f0*/  F2FP.BF16.F32.PACK_AB R42, R189, R217 ;  /* 0x000000d9bd2a723e */ /* 0x008fc400000010ff */
[----:B------:R1:W-:Y:S01]  /*5300*/  MUFU.EX2 R205, R51 ;  /* 0x0000003300cd7308 */ /* 0x0003e20000000800 */
[----:B0-----:R-:W-:Y:S01]  /*5310*/  FADD R45, -R181, R20 ;  /* 0x00000014b52d7221 */ /* 0x001fe20000000100 */
[--C-:B------:R-:W-:Y:S01]  /*5320*/  FADD R107, R107, -R116.reuse ;  /* 0x800000746b6b7221 */ /* 0x100fe20000000000 */
[--C-:B------:R-:W-:Y:S01]  /*5330*/  FADD R110, R110, -R116.reuse ;  /* 0x800000746e6e7221 */ /* 0x100fe20000000000 */
[--C-:B------:R-:W-:Y:S01]  /*5340*/  FADD R111, R111, -R116.reuse ;  /* 0x800000746f6f7221 */ /* 0x100fe20000000000 */
[--C-:B------:R-:W-:Y:S01]  /*5350*/  FADD R114, R114, -R116.reuse ;  /* 0x8000007472727221 */ /* 0x100fe20000000000 */
[--C-:B------:R-:W-:Y:S01]  /*5360*/  FADD R115, R115, -R116.reuse ;  /* 0x8000007473737221 */ /* 0x100fe20000000000 */
[--C-:B------:R-:W-:Y:S01]  /*5370*/  FADD R118, R118, -R116.reuse ;  /* 0x8000007476767221 */ /* 0x100fe20000000000 */
[----:B------:R-:W-:Y:S01]  /*5380*/  FADD R119, R119, -R116 ;  /* 0x8000007477777221 */ /* 0x000fe20000000000 */
[----:B-1----:R-:W-:Y:S01]  /*5390*/  FADD R51, R189, R48 ;  /* 0x00000030bd337221 */ /* 0x002fe20000000000 */
[--C-:B------:R-:W-:Y:S01]  /*53a0*/  FADD R122, R122, -R116.reuse ;  /* 0x800000747a7a7221 */ /* 0x100fe20000000000 */
[----:B------:R-:W-:Y:S01]  /*53b0*/  FADD R123, R123, -R116 ;  /* 0x800000747b7b7221 */ /* 0x000fe20000000000 */
[----:B------:R-:W-:Y:S01]  /*53c0*/  MUFU.EX2 R62, R192 ;  /* 0x000000c0003e7308 */ /* 0x000fe20000000800 */
[----:B------:R-:W-:Y:S01]  /*53d0*/  FMUL R224, R224, 1.4426950216293334961 ;  /* 0x3fb8aa3be0e07820 */ /* 0x000fe20000400000 */
[--C-:B------:R-:W-:Y:S01]  /*53e0*/  FADD R225, R225, -R139.reuse ;  /* 0x8000008be1e17221 */ /* 0x100fe20000000000 */
[--C-:B------:R-:W-:Y:S01]  /*53f0*/  FADD R213, R213, -R139.reuse ;  /* 0x8000008bd5d57221 */ /* 0x100fe20000000000 */
[--C-:B------:R-:W-:Y:S01]  /*5400*/  FADD R230, R230, -R139.reuse ;  /* 0x8000008be6e67221 */ /* 0x100fe20000000000 */
[----:B------:R-:W-:Y:S01]  /*5410*/  FADD R145, R145, -R139 ;  /* 0x8000008b91917221 */ /* 0x000fe20000000000 */
[--C-:B------:R-:W-:Y:S01]  /*5420*/  FADD R214, R214, -R181.reuse ;  /* 0x800000b5d6d67221 */ /* 0x100fe20000000000 */
[--C-:B------:R-:W-:Y:S01]  /*5430*/  FADD R185, R185, -R181.reuse ;  /* 0x800000b5b9b97221 */ /* 0x100fe20000000000 */
[----:B------:R-:W2:Y:S01]  /*5440*/  MUFU.EX2 R103, R103 ;  /* 0x0000006700677308 */ /* 0x000ea20000000800 */
[----:B------:R-:W-:Y:S01]  /*5450*/  FADD R229, R229, -R181 ;  /* 0x800000b5e5e57221 */ /* 0x000fe20000000000 */
[C---:B------:R-:W-:Y:S01]  /*5460*/  FADD R189, R56.reuse, R43 ;  /* 0x0000002b38bd7221 */ /* 0x040fe20000000000 */
[----:B------:R-:W-:Y:S01]  /*5470*/  F2FP.BF16.F32.PACK_AB R43, R56, R144 ;  /* 0x00000090382b723e */ /* 0x000fe200000010ff */
[--C-:B------:R-:W-:Y:S01]  /*5480*/  FADD R228, R228, -R139.reuse ;  /* 0x8000008be4e47221 */ /* 0x100fe20000000000 */
[--C-:B------:R-:W-:Y:S01]  /*5490*/  FADD R95, R95, -R139.reuse ;  /* 0x8000008b5f5f7221 */ /* 0x100fe20000000000 */
[--C-:B------:R-:W-:Y:S01]  /*54a0*/  FADD R89, R89, -R139.reuse ;  /* 0x8000008b59597221 */ /* 0x100fe20000000000 */
[--C-:B------:R-:W-:Y:S01]  /*54b0*/  FADD R57, R57, -R139.reuse ;  /* 0x8000008b39397221 */ /* 0x100fe20000000000 */
[----:B------:R-:W-:Y:S01]  /*54c0*/  MUFU.EX2 R47, R47 ;  /* 0x0000002f002f7308 */ /* 0x000fe20000000800 */
[--C-:B------:R-:W-:Y:S01]  /*54d0*/  FADD R61, R61, -R139.reuse ;  /* 0x8000008b3d3d7221 */ /* 0x100fe20000000000 */
[--C-:B------:R-:W-:Y:S01]  /*54e0*/  FADD R65, R65, -R139.reuse ;  /* 0x8000008b41417221 */ /* 0x100fe20000000000 */
[--C-:B------:R-:W-:Y:S01]  /*54f0*/  FADD R69, R69, -R139.reuse ;  /* 0x8000008b45457221 */ /* 0x100fe20000000000 */
[--C-:B------:R-:W-:Y:S01]  /*5500*/  FADD R72, R72, -R139.reuse ;  /* 0x8000008b48487221 */ /* 0x100fe20000000000 */
[--C-:B------:R-:W-:Y:S01]  /*5510*/  FADD R73, R73, -R139.reuse ;  /* 0x8000008b49497221 */ /* 0x100fe20000000000 */
[--C-:B------:R-:W-:Y:S01]  /*5520*/  FADD R76, R76, -R139.reuse ;  /* 0x8000008b4c4c7221 */ /* 0x100fe20000000000 */
[--C-:B------:R-:W-:Y:S01]  /*5530*/  FADD R77, R77, -R139.reuse ;  /* 0x8000008b4d4d7221 */ /* 0x100fe20000000000 */
[----:B------:R-:W0:Y:S01]  /*5540*/  MUFU.EX2 R64, R64 ;  /* 0x0000004000407308 */ /* 0x000e220000000800 */
[--C-:B------:R-:W-:Y:S01]  /*5550*/  FADD R80, R80, -R139.reuse ;  /* 0x8000008b50507221 */ /* 0x100fe20000000000 */
[--C-:B------:R-:W-:Y:S01]  /*5560*/  FADD R81, R81, -R139.reuse ;  /* 0x8000008b51517221 */ /* 0x100fe20000000000 */
[--C-:B------:R-:W-:Y:S01]  /*5570*/  FADD R84, R84, -R139.reuse ;  /* 0x8000008b54547221 */ /* 0x100fe20000000000 */
[----:B------:R-:W-:Y:S01]  /*5580*/  FADD R85, R85, -R139 ;  /* 0x8000008b55557221 */ /* 0x000fe20000000000 */
[--C-:B------:R-:W-:Y:S01]  /*5590*/  FADD R93, R93, -R181.reuse ;  /* 0x800000b55d5d7221 */ /* 0x100fe20000000000 */
[--C-:B------:R-:W-:Y:S01]  /*55a0*/  FADD R100, R100, -R181.reuse ;  /* 0x800000b564647221 */ /* 0x100fe20000000000 */
[--C-:B------:R-:W-:Y:S01]  /*55b0*/  FADD R101, R101, -R181.reuse ;  /* 0x800000b565657221 */ /* 0x100fe20000000000 */
[----:B------:R1:W-:Y:S01]  /*55c0*/  MUFU.EX2 R171, R68 ;  /* 0x0000004400ab7308 */ /* 0x0003e20000000800 */
[--C-:B------:R-:W-:Y:S01]  /*55d0*/  FADD R99, R99, -R181.reuse ;  /* 0x800000b563637221 */ /* 0x100fe20000000000 */
        /* <DEDUP_REMOVED lines=14> */
[----:B------:R-:W-:Y:S01]  /*56c0*/  FMUL R144, R45, 1.4426950216293334961 ;  /* 0x3fb8aa3b2d907820 */ /* 0x000fe20000400000 */
[----:B------:R-:W-:Y:S01]  /*56d0*/  FADD R60, R60, -R181 ;  /* 0x800000b53c3c7221 */ /* 0x000fe20000000000 */
[----:B------:R-:W-:Y:S01]  /*56e0*/  FMUL R13, R13, 1.4426950216293334961 ;  /* 0x3fb8aa3b0d0d7820 */ /* 0x000fe20000400000 */
[----:B------:R3:W-:Y:S01]  /*56f0*/  MUFU.EX2 R15, R149 ;  /* 0x00000095000f7308 */ /* 0x0007e20000000800 */
[----:B-1----:R-:W-:Y:S01]  /*5700*/  FMUL R68, R227, 1.4426950216293334961 ;  /* 0x3fb8aa3be3447820 */ /* 0x002fe20000400000 */
[----:B------:R-:W-:Y:S01]  /*5710*/  FMUL R107, R107, 1.4426950216293334961 ;  /* 0x3fb8aa3b6b6b7820 */ /* 0x000fe20000400000 */
[----:B------:R-:W-:Y:S01]  /*5720*/  FMUL R110, R110, 1.4426950216293334961 ;  /* 0x3fb8aa3b6e6e7820 */ /* 0x000fe20000400000 */
[----:B------:R-:W-:Y:S01]  /*5730*/  FMUL R111, R111, 1.4426950216293334961 ;  /* 0x3fb8aa3b6f6f7820 */ /* 0x000fe20000400000 */
[----:B------:R-:W-:Y:S01]  /*5740*/  FMUL R114, R114, 1.4426950216293334961 ;  /* 0x3fb8aa3b72727820 */ /* 0x000fe20000400000 */
[----:B------:R-:W-:Y:S01]  /*5750*/  FMUL R115, R115, 1.4426950216293334961 ;  /* 0x3fb8aa3b73737820 */ /* 0x000fe20000400000 */
[----:B------:R-:W-:Y:S01]  /*5760*/  FMUL R118, R118, 1.4426950216293334961 ;  /* 0x3fb8aa3b76767820 */ /* 0x000fe20000400000 */
[----:B------:R1:W-:Y:S01]  /*5770*/  MUFU.EX2 R12, R136 ;  /* 0x00000088000c7308 */ /* 0x0003e20000000800 */
[----:B------:R-:W-:Y:S01]  /*5780*/  FMUL R119, R119, 1.4426950216293334961 ;  /* 0x3fb8aa3b77777820 */ /* 0x000fe20000400000 */
[----:B------:R-:W-:Y:S01]  /*5790*/  FMUL R122, R122, 1.4426950216293334961 ;  /* 0x3fb8aa3b7a7a7820 */ /* 0x000fe20000400000 */
[----:B------:R-:W-:Y:S01]  /*57a0*/  FMUL R123, R123, 1.4426950216293334961 ;  /* 0x3fb8aa3b7b7b7820 */ /* 0x000fe20000400000 */
[----:B------:R-:W-:Y:S01]  /*57b0*/  FMUL R225, R225, 1.4426950216293334961 ;  /* 0x3fb8aa3be1e17820 */ /* 0x000fe20000400000 */
[----:B------:R-:W-:Y:S01]  /*57c0*/  FMUL R213, R213, 1.4426950216293334961 ;  /* 0x3fb8aa3bd5d57820 */ /* 0x000fe20000400000 */
[----:B---3--:R-:W-:Y:S01]  /*57d0*/  FMUL R149, R230, 1.4426950216293334961 ;  /* 0x3fb8aa3be6957820 */ /* 0x008fe20000400000 */
[----:B------:R-:W-:Y:S01]  /*57e0*/  FMUL R184, R214, 1.4426950216293334961 ;  /* 0x3fb8aa3bd6b87820 */ /* 0x000fe20000400000 */
[----:B------:R-:W3:Y:S01]  /*57f0*/  MUFU.EX2 R63, R224 ;  /* 0x000000e0003f7308 */ /* 0x000ee20000000800 */
[----:B-1----:R-:W-:Y:S01]  /*5800*/  FMUL R136, R145, 1.4426950216293334961 ;  /* 0x3fb8aa3b91887820 */ /* 0x002fe20000400000 */
[----:B------:R-:W-:Y:S01]  /*5810*/  FMUL R185, R185, 1.4426950216293334961 ;  /* 0x3fb8aa3bb9b97820 */ /* 0x000fe20000400000 */
[----:B------:R-:W-:Y:S01]  /*5820*/  FMUL R187, R229, 1.4426950216293334961 ;  /* 0x3fb8aa3be5bb7820 */ /* 0x000fe20000400000 */
[----:B------:R-:W-:Y:S01]  /*5830*/  FMUL R228, R228, 1.4426950216293334961 ;  /* 0x3fb8aa3be4e47820 */ /* 0x000fe20000400000 */
[----:B------:R-:W-:Y:S01]  /*5840*/  FMUL R95, R95, 1.4426950216293334961 ;  /* 0x3fb8aa3b5f5f7820 */ /* 0x000fe20000400000 */
[----:B------:R-:W-:Y:S01]  /*5850*/  FMUL R89, R89, 1.4426950216293334961 ;  /* 0x3fb8aa3b59597820 */ /* 0x000fe20000400000 */
[----:B------:R-:W-:Y:S01]  /*5860*/  FMUL R57, R57, 1.4426950216293334961 ;  /* 0x3fb8aa3b39397820 */ /* 0x000fe20000400000 */
[----:B------:R-:W1:Y:S01]  /*5870*/  MUFU.EX2 R49, R49 ;  /* 0x0000003100317308 */ /* 0x000e620000000800 */
[----:B------:R-:W-:Y:S01]  /*5880*/  FMUL R61, R61, 1.4426950216293334961 ;  /* 0x3fb8aa3b3d3d7820 */ /* 0x000fe20000400000 */
        /* <DEDUP_REMOVED lines=29> */
[----:B------:R-:W-:Y:S01]  /*5a60*/  MUFU.EX2 R117, R117 ;  /* 0x0000007500757308 */ /* 0x000fe20000000800 */
[----:B------:R-:W-:-:S07]  /*5a70*/  F2FP.BF16.F32.PACK_AB R40, R92, R212 ;  /* 0x000000d45c28723e */ /* 0x000fce00000010ff */
[----:B------:R-:W-:Y:S08]  /*5a80*/  MUFU.EX2 R142, R142 ;  /* 0x0000008e008e7308 */ /* 0x000ff00000000800 */
[----:B------:R-:W4:Y:S08]  /*5a90*/  MUFU.EX2 R67, R225 ;  /* 0x000000e100437308 */ /* 0x000f300000000800 */
[----:B------:R-:W5:Y:S08]  /*5aa0*/  MUFU.EX2 R183, R183 ;  /* 0x000000b700b77308 */ /* 0x000f700000000800 */
[----:B------:R-:W5:Y:S08]  /*5ab0*/  MUFU.EX2 R144, R144 ;  /* 0x0000009000907308 */ /* 0x000f700000000800 */
[----:B------:R-:W-:Y:S08]  /*5ac0*/  MUFU.EX2 R88, R88 ;  /* 0x0000005800587308 */ /* 0x000ff00000000800 */
[----:B------:R-:W-:Y:S08]  /*5ad0*/  MUFU.EX2 R13, R13 ;  /* 0x0000000d000d7308 */ /* 0x000ff00000000800 */
[----:B------:R-:W-:Y:S08]  /*5ae0*/  MUFU.EX2 R146, R213 ;  /* 0x000000d500927308 */ /* 0x000ff00000000800 */
[----:B------:R-:W5:Y:S01]  /*5af0*/  MUFU.EX2 R68, R68 ;  /* 0x0000004400447308 */ /* 0x000f620000000800 */
[----:B--2---:R-:W-:-:S07]  /*5b00*/  FADD R46, R62, R103 ;  /* 0x000000673e2e7221 */ /* 0x004fce0000000000 */
[----:B------:R-:W-:Y:S08]  /*5b10*/  MUFU.EX2 R9, R9 ;  /* 0x0000000900097308 */ /* 0x000ff00000000800 */
[----:B------:R-:W2:Y:S08]  /*5b20*/  MUFU.EX2 R11, R11 ;  /* 0x0000000b000b7308 */ /* 0x000eb00000000800 */
[----:B------:R-:W2:Y:S08]  /*5b30*/  MUFU.EX2 R24, R24 ;  /* 0x0000001800187308 */ /* 0x000eb00000000800 */
[----:B------:R-:W-:Y:S08]  /*5b40*/  MUFU.EX2 R26, R26 ;  /* 0x0000001a001a7308 */ /* 0x000ff00000000800 */
        /* <DEDUP_REMOVED lines=13> */
[----:B------:R-:W2:Y:S08]  /*5c20*/  MUFU.EX2 R107, R107 ;  /* 0x0000006b006b7308 */ /* 0x000eb00000000800 */
        /* <DEDUP_REMOVED lines=18> */
[----:B------:R-:W2:Y:S08]  /*5d50*/  MUFU.EX2 R135, R135 ;  /* 0x0000008700877308 */ /* 0x000eb00000000800 */
        /* <DEDUP_REMOVED lines=30> */
[----:B------:R2:W2:Y:S08]  /*5f40*/  MUFU.EX2 R140, R53 ;  /* 0x00000035008c7308 */ /* 0x0004b00000000800 */
[----:B------:R-:W-:Y:S08]  /*5f50*/  MUFU.EX2 R191, R99 ;  /* 0x0000006300bf7308 */ /* 0x000ff00000000800 */
[----:B------:R-:W2:Y:S08]  /*5f60*/  MUFU.EX2 R192, R102 ;  /* 0x0000006600c07308 */ /* 0x000eb00000000800 */
[----:B------:R2:W-:Y:S08]  /*5f70*/  MUFU.EX2 R193, R54 ;  /* 0x0000003600c17308 */ /* 0x0005f00000000800 */
[----:B------:R2:W2:Y:S08]  /*5f80*/  MUFU.EX2 R202, R55 ;  /* 0x0000003700ca7308 */ /* 0x0004b00000000800 */
[----:B------:R2:W-:Y:S08]  /*5f90*/  MUFU.EX2 R203, R58 ;  /* 0x0000003a00cb7308 */ /* 0x0005f00000000800 */
[----:B------:R2:W2:Y:S08]  /*5fa0*/  MUFU.EX2 R150, R59 ;  /* 0x0000003b00967308 */ /* 0x0004b00000000800 */
[----:B------:R-:W-:Y:S08]  /*5fb0*/  MUFU.EX2 R204, R204 ;  /* 0x000000cc00cc7308 */ /* 0x000ff00000000800 */
[----:B------:R-:W2:Y:S08]  /*5fc0*/  MUFU.EX2 R172, R66 ;  /* 0x0000004200ac7308 */ /* 0x000eb00000000800 */
[----:B------:R-:W2:Y:S08]  /*5fd0*/  MUFU.EX2 R206, R70 ;  /* 0x0000004600ce7308 */ /* 0x000eb00000000800 */
[----:B------:R-:W2:Y:S08]  /*5fe0*/  MUFU.EX2 R207, R90 ;  /* 0x0000005a00cf7308 */ /* 0x000eb00000000800 */
[----:B------:R-:W2:Y:S08]  /*5ff0*/  MUFU.EX2 R210, R74 ;  /* 0x0000004a00d27308 */ /* 0x000eb00000000800 */
[----:B------:R-:W-:Y:S08]  /*6000*/  MUFU.EX2 R211, R78 ;  /* 0x0000004e00d37308 */ /* 0x000ff00000000800 */
[----:B------:R-:W2:Y:S08]  /*6010*/  MUFU.EX2 R213, R82 ;  /* 0x0000005200d57308 */ /* 0x000eb00000000800 */
[----:B------:R-:W-:Y:S08]  /*6020*/  MUFU.EX2 R214, R86 ;  /* 0x0000005600d67308 */ /* 0x000ff00000000800 */
[----:B------:R-:W2:Y:S08]  /*6030*/  MUFU.EX2 R212, R96 ;  /* 0x0000006000d47308 */ /* 0x000eb00000000800 */
[----:B------:R-:W-:Y:S08]  /*6040*/  MUFU.EX2 R20, R98 ;  /* 0x0000006200147308 */ /* 0x000ff00000000800 */
[----:B------:R2:W2:Y:S01]  /*6050*/  MUFU.EX2 R217, R60 ;  /* 0x0000003c00d97308 */ /* 0x0004a20000000800 */
[----:B0-----:R-:W-:Y:S01]  /*6060*/  FADD R48, R47, R64 ;  /* 0x000000402f307221 */ /* 0x001fe20000000000 */
[----:B---3--:R-:W-:-:S03]  /*6070*/  FADD R46, R63, R46 ;  /* 0x0000002e3f2e7221 */ /* 0x008fc60000000000 */
[----:B-1----:R-:W-:Y:S01]  /*6080*/  FADD R215, R49, R48 ;  /* 0x0000003031d77221 */ /* 0x002fe20000000000 */
[----:B----4-:R-:W-:Y:S01]  /*6090*/  FADD R216, R67, R46 ;  /* 0x0000002e43d87221 */ /* 0x010fe20000000000 */
[----:B------:R-:W-:Y:S01]  /*60a0*/  F2FP.BF16.F32.PACK_AB R45, R64, R47 ;  /* 0x0000002f402d723e */ /* 0x000fe200000010ff */
[-C--:B------:R-:W-:Y:S01]  /*60b0*/  FMUL R160, R160, R117.reuse ;  /* 0x00000075a0a07220 */ /* 0x080fe20000400000 */
[-C--:B------:R-:W-:Y:S01]  /*60c0*/  FMUL R161, R161, R117.reuse ;  /* 0x00000075a1a17220 */ /* 0x080fe20000400000 */
[-C--:B------:R-:W-:Y:S01]  /*60d0*/  FMUL R164, R164, R117.reuse ;  /* 0x00000075a4a47220 */ /* 0x080fe20000400000 */
[----:B------:R-:W-:Y:S01]  /*60e0*/  FMUL R165, R165, R117 ;  /* 0x00000075a5a57220 */ /* 0x000fe20000400000 */
[-C--:B------:R-:W-:Y:S01]  /*60f0*/  FMUL R162, R162, R142.reuse ;  /* 0x0000008ea2a27220 */ /* 0x080fe20000400000 */
[-C--:B------:R-:W-:Y:S01]  /*6100*/  FMUL R163, R163, R142.reuse ;  /* 0x0000008ea3a37220 */ /* 0x080fe20000400000 */
[-C--:B------:R-:W-:Y:S01]  /*6110*/  FMUL R166, R166, R142.reuse ;  /* 0x0000008ea6a67220 */ /* 0x080fe20000400000 */
[----:B------:R-:W-:Y:S01]  /*6120*/  FMUL R167, R167, R142 ;  /* 0x0000008ea7a77220 */ /* 0x000fe20000400000 */
[-C--:B-----5:R-:W-:Y:S01]  /*6130*/  FMUL R152, R152, R183.reuse ;  /* 0x000000b798987220 */ /* 0x0a0fe20000400000 */
[-C--:B------:R-:W-:Y:S01]  /*6140*/  FMUL R153, R153, R183.reuse ;  /* 0x000000b799997220 */ /* 0x080fe20000400000 */
[-C--:B------:R-:W-:Y:S01]  /*6150*/  FMUL R156, R156, R183.reuse ;  /* 0x000000b79c9c7220 */ /* 0x080fe20000400000 */
[----:B------:R-:W-:Y:S01]  /*6160*/  FMUL R157, R157, R183 ;  /* 0x000000b79d9d7220 */ /* 0x000fe20000400000 */
[-C--:B------:R-:W-:Y:S01]  /*6170*/  FMUL R154, R154, R144.reuse ;  /* 0x000000909a9a7220 */ /* 0x080fe20000400000 */
[-C--:B------:R-:W-:Y:S01]  /*6180*/  FMUL R155, R155, R144.reuse ;  /* 0x000000909b9b7220 */ /* 0x080fe20000400000 */
[-C--:B------:R-:W-:Y:S01]  /*6190*/  FMUL R158, R158, R144.reuse ;  /* 0x000000909e9e7220 */ /* 0x080fe20000400000 */
[----:B------:R-:W-:Y:S01]  /*61a0*/  FMUL R159, R159, R144 ;  /* 0x000000909f9f7220 */ /* 0x000fe20000400000 */
[----:B------:R-:W-:Y:S01]  /*61b0*/  F2FP.BF16.F32.PACK_AB R41, R94, R91 ;  /* 0x0000005b5e29723e */ /* 0x000fe200000010ff */
[----:B------:R-:W-:Y:S01]  /*61c0*/  FADD R215, R68, R215 ;  /* 0x000000d744d77221 */ /* 0x000fe20000000000 */
[----:B------:R-:W-:Y:S01]  /*61d0*/  F2FP.BF16.F32.PACK_AB R44, R103, R62 ;  /* 0x0000003e672c723e */ /* 0x000fe200000010ff */
[----:B------:R-:W-:Y:S01]  /*61e0*/  FADD R218, R88, R51 ;  /* 0x0000003358da7221 */ /* 0x000fe20000000000 */
[----:B------:R-:W-:-:S02]  /*61f0*/  F2FP.BF16.F32.PACK_AB R46, R67, R63 ;  /* 0x0000003f432e723e */ /* 0x000fc400000010ff */
[----:B------:R-:W-:Y:S02]  /*6200*/  F2FP.BF16.F32.PACK_AB R47, R68, R49 ;  /* 0x00000031442f723e */ /* 0x000fe400000010ff */
[----:B------:R-:W-:Y:S02]  /*6210*/  F2FP.BF16.F32.PACK_AB R48, R13, R88 ;  /* 0x000000580d30723e */ /* 0x000fe400000010ff */
[----:B------:R-:W-:Y:S02]  /*6220*/  F2FP.BF16.F32.PACK_AB R49, R121, R120 ;  /* 0x000000787931723e */ /* 0x000fe400000010ff */
[----:B--2---:R-:W-:Y:S02]  /*6230*/  F2FP.BF16.F32.PACK_AB R50, R11, R9 ;  /* 0x000000090b32723e */ /* 0x004fe400000010ff */
[----:B------:R-:W-:Y:S02]  /*6240*/  F2FP.BF16.F32.PACK_AB R51, R106, R124 ;  /* 0x0000007c6a33723e */ /* 0x000fe400000010ff */
[----:B------:R-:W-:-:S02]  /*6250*/  F2FP.BF16.F32.PACK_AB R52, R24, R19 ;  /* 0x000000131834723e */ /* 0x000fc400000010ff */
[----:B------:R-:W-:Y:S02]  /*6260*/  F2FP.BF16.F32.PACK_AB R53, R107, R10 ;  /* 0x0000000a6b35723e */ /* 0x000fe400000010ff */
[----:B------:R-:W-:Y:S02]  /*6270*/  F2FP.BF16.F32.PACK_AB R54, R26, R25 ;  /* 0x000000191a36723e */ /* 0x000fe400000010ff */
[----:B------:R-:W-:Y:S02]  /*6280*/  F2FP.BF16.F32.PACK_AB R55, R111, R110 ;  /* 0x0000006e6f37723e */ /* 0x000fe400000010ff */
[----:B------:R-:W-:Y:S02]  /*6290*/  F2FP.BF16.F32.PACK_AB R56, R28, R27 ;  /* 0x0000001b1c38723e */ /* 0x000fe400000010ff */
        /* <DEDUP_REMOVED lines=46> */
[----:B------:R-:W-:Y:S01]  /*6580*/  F2FP.BF16.F32.PACK_AB R103, R217, R20 ;  /* 0x00000014d967723e */ /* 0x000fe200000010ff */
[----:B------:R-:W-:Y:S06]  /*6590*/  BAR.SYNC.DEFER_BLOCKING 0x0 ;  /* 0x0000000000007b1d */ /* 0x000fec0000010000 */
[----:B------:R-:W-:-:S06]  /*65a0*/  WARPGROUP.ARRIVE ;  /* 0x00000000000079c5 */ /* 0x000fcc0000000000 */
[----:B------:R-:W-:Y:S03]  /*65b0*/  HGMMA.64x16x16.F32.BF16 R160, R40, gdesc[UR40], R160 ;  /* 0x0020002828a07df0 */ /* 0x000fe600087018a0 */
        /* <DEDUP_REMOVED lines=10> */
[----:B------:R-:W-:Y:S01]  /*6660*/  HGMMA.64x16x16.F32.BF16 R152, R84, gdesc[UR28], R152 ;  /* 0x0020001c54987df0 */ /* 0x000fe20008701898 */
[----:B------:R-:W-:Y:S01]  /*6670*/  FADD R184, R184, R215 ;  /* 0x000000d7b8b87221 */ /* 0x000fe20000000000 */
        /* <DEDUP_REMOVED lines=112> */
[----:B------:R-:W-:-:S02]  /*6d80*/  FADD R182, R3, R182 ;  /* 0x000000b603b67221 */ /* 0x000fc40000000000 */
[----:B------:R-:W0:Y:S04]  /*6d90*/  SHFL.BFLY PT, R3, R112, 0x2, 0x1f ;  /* 0x0c401f0070037f89 */ /* 0x000e2800000e0000 */
[----:B------:R-:W1:Y:S04]  /*6da0*/  SHFL.BFLY PT, R11, R20, 0x2, 0x1f ;  /* 0x0c401f00140b7f89 */ /* 0x000e6800000e0000 */
[----:B------:R-:W2:Y:S04]  /*6db0*/  SHFL.BFLY PT, R2, R21, 0x2, 0x1f ;  /* 0x0c401f0015027f89 */ /* 0x000ea800000e0000 */
[----:B------:R-:W3:Y:S01]  /*6dc0*/  SHFL.BFLY PT, R5, R182, 0x2, 0x1f ;  /* 0x0c401f00b6057f89 */ /* 0x000ee200000e0000 */
[----:B------:R-:W-:Y:S01]  /*6dd0*/  HGMMA.64x16x16.F32.BF16 R152, R100, gdesc[UR12], R152, gsb0 ;  /* 0x0020000c64987df0 */ /* 0x000fe20008001898 */
[----:B0-----:R-:W-:Y:S01]  /*6de0*/  FADD R3, R112, R3 ;  /* 0x0000000370037221 */ /* 0x001fe20000000000 */
[----:B-1----:R-:W-:Y:S01]  /*6df0*/  FADD R11, R20, R11 ;  /* 0x0000000b140b7221 */ /* 0x002fe20000000000 */
[----:B------:R-:W-:Y:S01]  /*6e00*/  UIADD3 UR6, UP0, UR6, 0x80, URZ ;  /* 0x0000008006067890 */ /* 0x000fe2000ff1e03f */
[----:B--2---:R-:W-:Y:S01]  /*6e10*/  FADD R4, R21, R2 ;  /* 0x0000000215047221 */ /* 0x004fe20000000000 */
[----:B---3--:R-:W-:Y:S01]  /*6e20*/  FADD R9, R182, R5 ;  /* 0x00000005b6097221 */ /* 0x008fe20000000000 */
[----:B------:R-:W0:Y:S01]  /*6e30*/  SHFL.BFLY PT, R2, R3, 0x1, 0x1f ;  /* 0x0c201f0003027f89 */ /* 0x000e2200000e0000 */
[----:B------:R-:W-:-:S03]  /*6e40*/  UIADD3.X UR5, URZ, UR5, URZ, UP0, !UPT ;  /* 0x000000053f057290 */ /* 0x000fc600087fe43f */
[----:B------:R-:W1:Y:S01]  /*6e50*/  SHFL.BFLY PT, R12, R11, 0x1, 0x1f ;  /* 0x0c201f000b0c7f89 */ /* 0x000e6200000e0000 */
[----:B------:R-:W-:-:S03]  /*6e60*/  UISETP.GE.U32.AND UP0, UPT, UR6, UR28, UPT ;  /* 0x0000001c0600728c */ /* 0x000fc6000bf06070 */
[----:B------:R-:W2:Y:S04]  /*6e70*/  SHFL.BFLY PT, R5, R4, 0x1, 0x1f ;  /* 0x0c201f0004057f89 */ /* 0x000ea800000e0000 */
[----:B------:R-:W3:Y:S01]  /*6e80*/  SHFL.BFLY PT, R10, R9, 0x1, 0x1f ;  /* 0x0c201f00090a7f89 */ /* 0x000ee200000e0000 */
[----:B------:R-:W-:-:S06]  /*6e90*/  UISETP.GE.U32.AND.EX UP0, UPT, UR5, URZ, UPT, UP0 ;  /* 0x0000003f0500728c */ /* 0x000fcc000bf06100 */
[----:B------:R-:W-:Y:S01]  /*6ea0*/  PLOP3.LUT P0, PT, PT, PT, UP0, 0x80, 0x0 ;  /* 0x000000000000781c */ /* 0x000fe20003f0f008 */
[----:B------:R-:W-:Y:S01]  /*6eb0*/  ULEA UR7, UR17, UR7, 0x7 ;  /* 0x0000000711077291 */ /* 0x000fe2000f8e383f */
[----:B0-----:R-:W-:Y:S01]  /*6ec0*/  FADD R2, R3, R2 ;  /* 0x0000000203027221 */ /* 0x001fe20000000000 */
[----:B------:R-:W-:Y:S01]  /*6ed0*/  ULEA UR4, UR13, UR4, 0x7 ;  /* 0x000000040d047291 */ /* 0x000fe2000f8e383f */
[----:B------:R-:W-:Y:S02]  /*6ee0*/  WARPGROUP.DEPBAR.LE gsb0, 0x0 ;  /* 0x00008000000079c5 */ /* 0x000fe40000010000 */
[----:B-1----:R-:W-:Y:S01]  /*6ef0*/  FADD R3, R11, R12 ;  /* 0x0000000c0b037221 */ /* 0x002fe20000000000 */
[----:B--2---:R-:W-:-:S03]  /*6f00*/  FADD R5, R4, R5 ;  /* 0x0000000504057221 */ /* 0x004fc60000000000 */
[----:B------:R-:W-:Y:S01]  /*6f10*/  FFMA R175, R144, R175, R3 ;  /* 0x000000af90af7223 */ /* 0x000fe20000000003 */
[----:B---3--:R-:W-:Y:S01]  /*6f20*/  FADD R10, R9, R10 ;  /* 0x0000000a090a7221 */ /* 0x008fe20000000000 */
[----:B------:R-:W-:Y:S01]  /*6f30*/  FFMA R14, R117, R14, R2 ;  /* 0x0000000e750e7223 */ /* 0x000fe20000000002 */
[----:B------:R-:W-:Y:S01]  /*6f40*/  FFMA R16, R142, R16, R5 ;  /* 0x000000108e107223 */ /* 0x000fe20000000005 */
[----:B------:R-:W-:Y:S02]  /*6f50*/  IMAD.MOV.U32 R20, RZ, RZ, R181 ;  /* 0x000000ffff147224 */ /* 0x000fe400078e00b5 */
[----:B------:R-:W-:Y:S01]  /*6f60*/  FFMA R18, R183, R18, R10 ;  /* 0x00000012b7127223 */ /* 0x000fe2000000000a */
[----:B------:R-:W-:Y:S02]  /*6f70*/  IMAD.MOV.U32 R3, RZ, RZ, R139 ;  /* 0x000000ffff037224 */ /* 0x000fe400078e008b */
[----:B------:R-:W-:Y:S02]  /*6f80*/  IMAD.MOV.U32 R173, RZ, RZ, R116 ;  /* 0x000000ffffad7224 */ /* 0x000fe400078e0074 */
[----:B------:R-:W-:Y:S01]  /*6f90*/  IMAD.MOV.U32 R15, RZ, RZ, R0 ;  /* 0x000000ffff0f7224 */ /* 0x000fe200078e0000 */
[----:B------:R-:W-:Y:S06]  /*6fa0*/  @!P0 BRA `(.L_x_1) ;  /* 0xffffffa000708947 */ /* 0x000fec000383ffff */
.L_x_0:
[----:B------:R-:W0:Y:S01]  /*6fb0*/  S2R R2, SR_TID.X ;  /* 0x0000000000027919 */ /* 0x000e220000002100 */
[----:B------:R-:W-:Y:S01]  /*6fc0*/  IMAD.MOV.U32 R22, RZ, RZ, R18 ;  /* 0x000000ffff167224 */ /* 0x000fe200078e0012 */
[----:B------:R-:W-:Y:S01]  /*6fd0*/  FSETP.GT.AND P4, PT, |R175|, 8.50705917302346158658e+37, PT ;  /* 0x7e800000af00780b */ /* 0x000fe20003f84200 */
[----:B------:R-:W-:Y:S01]  /*6fe0*/  IMAD.MOV.U32 R29, RZ, RZ, R14 ;  /* 0x000000ffff1d7224 */ /* 0x000fe200078e000e */
[----:B------:R-:W1:Y:S01]  /*6ff0*/  S2R R169, SR_TID.X ;  /* 0x0000000000a97919 */ /* 0x000e620000002100 */
[----:B------:R-:W-:Y:S01]  /*7000*/  IMAD.MOV.U32 R27, RZ, RZ, R16 ;  /* 0x000000ffff1b7224 */ /* 0x000fe200078e0010 */
[----:B------:R-:W-:Y:S01]  /*7010*/  FSETP.GT.AND P1, PT, |R22|, 8.50705917302346158658e+37, PT ;  /* 0x7e8000001600780b */ /* 0x000fe20003f24200 */
[----:B------:R-:W-:Y:S01]  /*7020*/  FMUL R7, R154, 0.25 ;  /* 0x3e8000009a077820 */ /* 0x000fe20000400000 */
[----:B------:R-:W-:Y:S01]  /*7030*/  FSETP.GEU.AND P2, PT, R29, 1.175494350822287508e-38, PT ;  /* 0x008000001d00780b */ /* 0x000fe20003f4e000 */
[----:B------:R-:W-:Y:S01]  /*7040*/  BAR.SYNC.DEFER_BLOCKING 0x0 ;  /* 0x0000000000007b1d */ /* 0x000fe20000010000 */
[----:B------:R-:W-:-:S02]  /*7050*/  FSETP.GT.AND P0, PT, |R27|, 8.50705917302346158658e+37, PT ;  /* 0x7e8000001b00780b */ /* 0x000fc40003f04200 */
[----:B------:R-:W-:Y:S02]  /*7060*/  FSETP.GT.AND P3, PT, |R29|, 8.50705917302346158658e+37, PT ;  /* 0x7e8000001d00780b */ /* 0x000fe40003f64200 */
[----:B------:R-:W-:Y:S01]  /*7070*/  FSEL R19, R7, R154, P4 ;  /* 0x0000009a07137208 */ /* 0x000fe20002000000 */
[----:B------:R-:W-:Y:S01]  /*7080*/  FMUL R7, R160, 0.25 ;  /* 0x3e800000a0077820 */ /* 0x000fe20000400000 */
[----:B------:R-:W-:Y:S01]  /*7090*/  FSETP.GEU.AND P5, PT, R27, 1.175494350822287508e-38, PT ;  /* 0x008000001b00780b */ /* 0x000fe20003fae000 */
[----:B------:R-:W2:Y:S01]  /*70a0*/  S2R R168, SR_CTAID.X ;  /* 0x0000000000a87919 */ /* 0x000ea20000002500 */
[----:B------:R-:W-:Y:S01]  /*70b0*/  FSETP.GEU.AND P6, PT, R22, 1.175494350822287508e-38, PT ;  /* 0x008000001600780b */ /* 0x000fe20003fce000 */
[----:B------:R-:W3:Y:S01]  /*70c0*/  LDC R43, c[0x0][0x278] ;  /* 0x00009e00ff2b7b82 */ /* 0x000ee20000000800 */
[----:B------:R-:W-:Y:S01]  /*70d0*/  FSEL R25, R7, R160, P3 ;  /* 0x000000a007197208 */ /* 0x000fe20001800000 */
[----:B------:R-:W-:Y:S01]  /*70e0*/  FMUL R7, R175, 8388608 ;  /* 0x4b000000af077820 */ /* 0x000fe20000400000 */
[----:B------:R-:W-:-:S02]  /*70f0*/  ULDC.64 UR4, c[0x0][0x270] ;  /* 0x00009c0000047ab9 */ /* 0x000fc40000000a00 */
[----:B------:R-:W-:Y:S01]  /*7100*/  UIMAD UR4, UR24, UR4, URZ ;  /* 0x00000004180472a4 */ /* 0x000fe2000f8e023f */
[C---:B0-----:R-:W-:Y:S02]  /*7110*/  IMAD.SHL.U32 R4, R2.reuse, 0x8, RZ ;  /* 0x0000000802047824 */ /* 0x041fe400078e00ff */
[----:B------:R-:W-:Y:S01]  /*7120*/  IMAD.SHL.U32 R5, R2, 0x80, RZ ;  /* 0x0000008002057824 */ /* 0x000fe200078e00ff */
[----:B-1----:R-:W-:Y:S02]  /*7130*/  LOP3.LUT R2, R169, 0xf0, RZ, 0xc0, !PT ;  /* 0x000000f0a9027812 */ /* 0x002fe400078ec0ff */
[----:B------:R-:W-:Y:S02]  /*7140*/  LOP3.LUT R4, R4, 0x38, RZ, 0xc0, !PT ;  /* 0x0000003804047812 */ /* 0x000fe400078ec0ff */
[----:B------:R-:W-:Y:S02]  /*7150*/  LOP3.LUT R3, R5, 0x800, RZ, 0xc0, !PT ;  /* 0x0000080005037812 */ /* 0x000fe400078ec0ff */
[----:B------:R-:W-:Y:S01]  /*7160*/  LOP3.LUT R6, R169, 0xf, RZ, 0xc0, !PT ;  /* 0x0000000fa9067812 */ /* 0x000fe200078ec0ff */
[----:B------:R-:W-:-:S02]  /*7170*/  VIADD R5, R4, UR25 ;  /* 0x0000001904057c36 */ /* 0x000fc40008000000 */
[----:B------:R-:W-:Y:S01]  /*7180*/  FMUL R4, R159, 0.25 ;  /* 0x3e8000009f047820 */ /* 0x000fe20000400000 */
[----:B------:R-:W-:Y:S01]  /*7190*/  LOP3.LUT R11, R169, 0xe0, RZ, 0xc0, !PT ;  /* 0x000000e0a90b7812 */ /* 0x000fe200078ec0ff */
[----:B---3--:R-:W-:Y:S01]  /*71a0*/  IMAD R49, R43, 0x12, RZ ;  /* 0x000000122b317824 */ /* 0x008fe200078e02ff */
[----:B------:R-:W-:Y:S01]  /*71b0*/  LEA R6, R6, UR25, 0x4 ;  /* 0x0000001906067c11 */ /* 0x000fe2000f8e20ff */
[----:B------:R-:W-:Y:S02]  /*71c0*/  IMAD R9, R2, 0x4, R5 ;  /* 0x0000000402097824 */ /* 0x000fe400078e0205 */
[----:B------:R-:W-:Y:S01]  /*71d0*/  FMUL R2, R157, 0.25 ;  /* 0x3e8000009d027820 */ /* 0x000fe20000400000 */
[----:B------:R-:W-:Y:S01]  /*71e0*/  FSEL R159, R4, R159, P4 ;  /* 0x0000009f049f7208 */ /* 0x000fe20002000000 */
[----:B------:R-:W-:Y:S01]  /*71f0*/  FMUL R4, R155, 0.25 ;  /* 0x3e8000009b047820 */ /* 0x000fe20000400000 */
[----:B------:R-:W-:Y:S02]  /*7200*/  IMAD.IADD R8, R3, 0x1, R6 ;  /* 0x0000000103087824 */ /* 0x000fe400078e0206 */
[----:B------:R-:W-:Y:S01]  /*7210*/  FMUL R5, R156, 0.25 ;  /* 0x3e8000009c057820 */ /* 0x000fe20000400000 */
[----:B------:R-:W-:Y:S01]  /*7220*/  FSEL R157, R2, R157, P1 ;  /* 0x0000009d029d7208 */ /* 0x000fe20000800000 */
[----:B------:R-:W-:Y:S01]  /*7230*/  FMUL R2, R153, 0.25 ;  /* 0x3e80000099027820 */ /* 0x000fe20000400000 */
[----:B------:R-:W-:Y:S01]  /*7240*/  FMUL R3, R158, 0.25 ;  /* 0x3e8000009e037820 */ /* 0x000fe20000400000 */
[----:B------:R-:W-:Y:S01]  /*7250*/  FSEL R155, R4, R155, P4 ;  /* 0x0000009b049b7208 */ /* 0x000fe20002000000 */
[----:B------:R-:W-:Y:S01]  /*7260*/  FMUL R4, R167, 0.25 ;  /* 0x3e800000a7047820 */ /* 0x000fe20000400000 */
[----:B------:R-:W-:Y:S01]  /*7270*/  FSEL R17, R5, R156, P1 ;  /* 0x0000009c05117208 */ /* 0x000fe20000800000 */
[----:B------:R-:W-:Y:S01]  /*7280*/  FMUL R5, R166, 0.25 ;  /* 0x3e800000a6057820 */ /* 0x000fe20000400000 */
[----:B------:R-:W-:Y:S01]  /*7290*/  FSEL R153, R2, R153, P1 ;  /* 0x0000009902997208 */ /* 0x000fe20000800000 */
[----:B------:R-:W-:Y:S01]  /*72a0*/  FMUL R2, R29, 8388608 ;  /* 0x4b0000001d027820 */ /* 0x000fe20000400000 */
[----:B------:R-:W-:Y:S01]  /*72b0*/  FSEL R15, R3, R158, P4 ;  /* 0x0000009e030f7208 */ /* 0x000fe20002000000 */
[----:B------:R-:W-:Y:S01]  /*72c0*/  FMUL R3, R152, 0.25 ;  /* 0x3e80000098037820 */ /* 0x000fe20000400000 */
[----:B------:R-:W-:Y:S01]  /*72d0*/  FSEL R18, R4, R167, P0 ;  /* 0x000000a704127208 */ /* 0x000fe20000000000 */
[----:B------:R-:W-:Y:S01]  /*72e0*/  FMUL R4, R165, 0.25 ;  /* 0x3e800000a5047820 */ /* 0x000fe20000400000 */
[----:B------:R-:W-:Y:S01]  /*72f0*/  FSEL R31, R2, R29, !P2 ;  /* 0x0000001d021f7208 */ /* 0x000fe20005000000 */
[----:B------:R-:W-:Y:S01]  /*7300*/  FMUL R6, R163, 0.25 ;  /* 0x3e800000a3067820 */ /* 0x000fe20000400000 */
[----:B------:R-:W-:Y:S01]  /*7310*/  FSEL R166, R5, R166, P0 ;  /* 0x000000a605a67208 */ /* 0x000fe20000000000 */
[----:B------:R-:W-:Y:S01]  /*7320*/  FMUL R5, R162, 0.25 ;  /* 0x3e800000a2057820 */ /* 0x000fe20000400000 */
[----:B------:R-:W-:Y:S01]  /*7330*/  FSEL R21, R3, R152, P1 ;  /* 0x0000009803157208 */ /* 0x000fe20000800000 */
[----:B------:R-:W-:Y:S01]  /*7340*/  FMUL R3, R164, 0.25 ;  /* 0x3e800000a4037820 */ /* 0x000fe20000400000 */
[----:B------:R-:W-:Y:S01]  /*7350*/  VIADD R2, R31, 0xc0cafb0d ;  /* 0xc0cafb0d1f027836 */ /* 0x000fe20000000000 */
[----:B------:R-:W-:Y:S01]  /*7360*/  FSEL R165, R4, R165, P3 ;  /* 0x000000a504a57208 */ /* 0x000fe20001800000 */
[----:B------:R-:W-:Y:S01]  /*7370*/  FMUL R4, R161, 0.25 ;  /* 0x3e800000a1047820 */ /* 0x000fe20000400000 */
[----:B------:R-:W-:Y:S01]  /*7380*/  FSEL R162, R5, R162, P0 ;  /* 0x000000a205a27208 */ /* 0x000fe20000000000 */
[----:B------:R-:W-:Y:S01]  /*7390*/  IMAD R28, R11, 0x8, R8 ;  /* 0x000000080b1c7824 */ /* 0x000fe200078e0208 */
[----:B------:R-:W-:Y:S01]  /*73a0*/  FSEL R23, R3, R164, P3 ;  /* 0x000000a403177208 */ /* 0x000fe20001800000 */
[C---:B------:R-:W-:Y:S01]  /*73b0*/  IMAD R51, R43.reuse, 0x14, RZ ;  /* 0x000000142b337824 */ /* 0x040fe200078e02ff */
[----:B------:R-:W-:Y:S01]  /*73c0*/  SHF.R.U32.HI R5, RZ, 0x1, R169 ;  /* 0x00000001ff057819 */ /* 0x000fe200000116a9 */
[C---:B------:R-:W-:Y:S01]  /*73d0*/  IMAD R53, R43.reuse, 0x16, RZ ;  /* 0x000000162b357824 */ /* 0x040fe200078e02ff */
[----:B------:R-:W-:Y:S01]  /*73e0*/  LOP3.LUT R3, R2, 0xff800000, RZ, 0xc0, !PT ;  /* 0xff80000002037812 */ /* 0x000fe200078ec0ff */
[C---:B------:R-:W-:Y:S01]  /*73f0*/  IMAD R55, R43.reuse, 0x18, RZ ;  /* 0x000000182b377824 */ /* 0x040fe200078e02ff */
[----:B------:R-:W-:Y:S01]  /*7400*/  FSEL R20, R6, R163, P0 ;  /* 0x000000a306147208 */ /* 0x000fe20000000000 */
[----:B------:R-:W-:Y:S01]  /*7410*/  IMAD R57, R43, 0x1a, RZ ;  /* 0x0000001a2b397824 */ /* 0x000fe200078e02ff */
[----:B------:R-:W-:Y:S01]  /*7420*/  LOP3.LUT R6, R5, 0x4, RZ, 0xc0, !PT ;  /* 0x0000000405067812 */ /* 0x000fe200078ec0ff */
[----:B------:R-:W-:Y:S01]  /*7430*/  IMAD R59, R43, 0x1c, RZ ;  /* 0x0000001c2b3b7824 */ /* 0x000fe200078e02ff */
[----:B------:R-:W-:Y:S01]  /*7440*/  FSEL R161, R4, R161, P3 ;  /* 0x000000a104a17208 */ /* 0x000fe20001800000 */
[----:B------:R-:W-:Y:S01]  /*7450*/  FMUL R4, R27, 8388608 ;  /* 0x4b0000001b047820 */ /* 0x000fe20000400000 */
[----:B------:R-:W-:Y:S01]  /*7460*/  FSEL R2, RZ, -23, P2 ;  /* 0xc1b80000ff027808 */ /* 0x000fe20001000000 */
[----:B------:R-:W-:Y:S01]  /*7470*/  IMAD.IADD R40, R6, 0x1, R9 ;  /* 0x0000000106287824 */ /* 0x000fe200078e0209 */
[----:B------:R-:W-:Y:S01]  /*7480*/  I2FP.F32.S32 R5, R3 ;  /* 0x0000000300057245 */ /* 0x000fe20000201400 */
[----:B------:R-:W-:Y:S01]  /*7490*/  IMAD.IADD R3, R31, 0x1, -R3 ;  /* 0x000000011f037824 */ /* 0x000fe200078e0a03 */
[----:B------:R-:W-:Y:S01]  /*74a0*/  FSEL R32, R4, R27, !P5 ;  /* 0x0000001b04207208 */ /* 0x000fe20006800000 */
[----:B------:R-:W-:Y:S01]  /*74b0*/  IMAD R61, R43, 0x1e, RZ ;  /* 0x0000001e2b3d7824 */ /* 0x000fe200078e02ff */
[----:B------:R-:W-:Y:S01]  /*74c0*/  FSEL R4, RZ, -23, P5 ;  /* 0xc1b80000ff047808 */ /* 0x000fe20002800000 */
[----:B------:R-:W-:Y:S01]  /*74d0*/  FFMA.FTZ R2, R5, 1.1920928955078125e-07, R2 ;  /* 0x3400000005027823 */ /* 0x000fe20000010002 */
[----:B------:R-:W-:Y:S01]  /*74e0*/  FMUL R5, R22, 8388608 ;  /* 0x4b00000016057820 */ /* 0x000fe20000400000 */
[----:B------:R-:W-:Y:S01]  /*74f0*/  FSETP.GEU.AND P5, PT, R175, 1.175494350822287508e-38, PT ;  /* 0x00800000af00780b */ /* 0x000fe20003fae000 */
[----:B------:R-:W-:Y:S01]  /*7500*/  FADD R3, R3, -1 ;  /* 0xbf80000003037421 */ /* 0x000fe20000000000 */
[----:B------:R-:W-:-:S02]  /*7510*/  FSEL R6, RZ, -23, P6 ;  /* 0xc1b80000ff067808 */ /* 0x000fc40003000000 */
[----:B------:R-:W-:Y:S01]  /*7520*/  FSEL R34, R5, R22, !P6 ;  /* 0x0000001605227208 */ /* 0x000fe20007000000 */
[----:B------:R-:W-:Y:S01]  /*7530*/  VIADD R5, R32, 0xc0cafb0d ;  /* 0xc0cafb0d20057836 */ /* 0x000fe20000000000 */
[----:B------:R-:W-:Y:S02]  /*7540*/  FSEL R41, R7, R175, !P5 ;  /* 0x000000af07297208 */ /* 0x000fe40006800000 */
[C---:B------:R-:W-:Y:S01]  /*7550*/  FSETP.GEU.AND P6, PT, |R22|.reuse, 1.175494350822287508e-38, PT ;  /* 0x008000001600780b */ /* 0x040fe20003fce200 */
[----:B------:R-:W-:Y:S01]  /*7560*/  @P1 FMUL R22, R22, 0.25 ;  /* 0x3e80000016161820 */ /* 0x000fe20000400000 */
[----:B------:R-:W-:Y:S01]  /*7570*/  FSETP.GEU.AND P1, PT, |R29|, 1.175494350822287508e-38, PT ;  /* 0x008000001d00780b */ /* 0x000fe20003f2e200 */
[----:B------:R-:W-:Y:S01]  /*7580*/  VIADD R8, R41, 0xc0cafb0d ;  /* 0xc0cafb0d29087836 */ /* 0x000fe20000000000 */
[C---:B------:R-:W-:Y:S01]  /*7590*/  FSETP.GEU.AND P2, PT, |R175|.reuse, 1.175494350822287508e-38, PT ;  /* 0x00800000af00780b */ /* 0x040fe20003f4e200 */
[----:B------:R-:W-:Y:S01]  /*75a0*/  @P4 FMUL R175, R175, 0.25 ;  /* 0x3e800000afaf4820 */ /* 0x000fe20000400000 */
[----:B------:R-:W-:Y:S01]  /*75b0*/  FSETP.GEU.AND P4, PT, |R27|, 1.175494350822287508e-38, PT ;  /* 0x008000001b00780b */ /* 0x000fe20003f8e200 */
[----:B------:R-:W-:Y:S01]  /*75c0*/  VIADD R7, R34, 0xc0cafb0d ;  /* 0xc0cafb0d22077836 */ /* 0x000fe20000000000 */
[----:B------:R-:W-:Y:S01]  /*75d0*/  LOP3.LUT R12, R8, 0xff800000, RZ, 0xc0, !PT ;  /* 0xff800000080c7812 */ /* 0x000fe200078ec0ff */
[----:B------:R-:W-:Y:S01]  /*75e0*/  @P3 FMUL R29, R29, 0.25 ;  /* 0x3e8000001d1d3820 */ /* 0x000fe20000400000 */
[----:B------:R-:W-:Y:S01]  /*75f0*/  LOP3.LUT R5, R5, 0xff800000, RZ, 0xc0, !PT ;  /* 0xff80000005057812 */ /* 0x000fe200078ec0ff */
[----:B------:R-:W-:Y:S01]  /*7600*/  @P0 FMUL R27, R27, 0.25 ;  /* 0x3e8000001b1b0820 */ /* 0x000fe20000400000 */
[----:B------:R-:W-:Y:S01]  /*7610*/  FSEL R10, RZ, -23, P5 ;  /* 0xc1b80000ff0a7808 */ /* 0x000fe20002800000 */
[----:B------:R-:W-:Y:S01]  /*7620*/  @!P6 FMUL R22, R22, 16777216 ;  /* 0x4b8000001616e820 */ /* 0x000fe20000400000 */
[----:B------:R-:W-:Y:S01]  /*7630*/  I2FP.F32.S32 R13, R12 ;  /* 0x0000000c000d7245 */ /* 0x000fe20000201400 */
[----:B------:R-:W-:Y:S01]  /*7640*/  @!P1 FMUL R29, R29, 16777216 ;  /* 0x4b8000001d1d9820 */ /* 0x000fe20000400000 */
[----:B------:R-:W-:Y:S01]  /*7650*/  LOP3.LUT R9, R7, 0xff800000, RZ, 0xc0, !PT ;  /* 0xff80000007097812 */ /* 0x000fe200078ec0ff */
[----:B------:R-:W-:Y:S01]  /*7660*/  @!P2 FMUL R175, R175, 16777216 ;  /* 0x4b800000afafa820 */ /* 0x000fe20000400000 */
[----:B------:R-:W-:Y:S01]  /*7670*/  I2FP.F32.S32 R7, R5 ;  /* 0x0000000500077245 */ /* 0x000fe20000201400 */
[----:B------:R-:W-:Y:S01]  /*7680*/  FFMA.FTZ R13, R13, 1.1920928955078125e-07, R10 ;  /* 0x340000000d0d7823 */ /* 0x000fe2000001000a */
[----:B------:R-:W-:Y:S01]  /*7690*/  @!P4 FMUL R27, R27, 16777216 ;  /* 0x4b8000001b1bc820 */ /* 0x000fe20000400000 */
[----:B------:R-:W0:Y:S01]  /*76a0*/  MUFU.RCP R10, R29 ;  /* 0x0000001d000a7308 */ /* 0x000e220000001000 */
[----:B------:R-:W-:Y:S01]  /*76b0*/  I2FP.F32.S32 R11, R9 ;  /* 0x00000009000b7245 */ /* 0x000fe20000201400 */
[----:B------:R-:W-:Y:S01]  /*76c0*/  FFMA.FTZ R8, R7, 1.1920928955078125e-07, R4 ;  /* 0x3400000007087823 */ /* 0x000fe20000010004 */
[----:B------:R-:W-:Y:S01]  /*76d0*/  @!P1 FMUL R161, R161, 16777216 ;  /* 0x4b800000a1a19820 */ /* 0x000fe20000400000 */
[----:B------:R-:W-:Y:S01]  /*76e0*/  @!P1 FMUL R25, R25, 16777216 ;  /* 0x4b80000019199820 */ /* 0x000fe20000400000 */
[----:B------:R-:W-:Y:S01]  /*76f0*/  @!P2 FMUL R159, R159, 16777216 ;  /* 0x4b8000009f9fa820 */ /* 0x000fe20000400000 */
[----:B------:R-:W-:Y:S01]  /*7700*/  @!P2 FMUL R15, R15, 16777216 ;  /* 0x4b8000000f0fa820 */ /* 0x000fe20000400000 */
[----:B------:R-:W-:Y:S01]  /*7710*/  @!P2 FMUL R155, R155, 16777216 ;  /* 0x4b8000009b9ba820 */ /* 0x000fe20000400000 */
[----:B------:R-:W1:Y:S01]  /*7720*/  MUFU.RCP R14, R175 ;  /* 0x000000af000e7308 */ /* 0x000e620000001000 */
[----:B------:R-:W-:Y:S01]  /*7730*/  @!P2 FMUL R19, R19, 16777216 ;  /* 0x4b8000001313a820 */ /* 0x000fe20000400000 */
[----:B------:R-:W-:Y:S01]  /*7740*/  @!P6 FMUL R157, R157, 16777216 ;  /* 0x4b8000009d9de820 */ /* 0x000fe20000400000 */
[----:B------:R-:W-:Y:S01]  /*7750*/  @!P6 FMUL R17, R17, 16777216 ;  /* 0x4b8000001111e820 */ /* 0x000fe20000400000 */
[----:B------:R-:W-:Y:S01]  /*7760*/  @!P6 FMUL R153, R153, 16777216 ;  /* 0x4b8000009999e820 */ /* 0x000fe20000400000 */
[----:B------:R-:W-:Y:S01]  /*7770*/  @!P6 FMUL R21, R21, 16777216 ;  /* 0x4b8000001515e820 */ /* 0x000fe20000400000 */
[----:B------:R-:W-:Y:S01]  /*7780*/  FFMA.FTZ R11, R11, 1.1920928955078125e-07, R6 ;  /* 0x340000000b0b7823 */ /* 0x000fe20000010006 */
[----:B------:R-:W-:Y:S01]  /*7790*/  @!P4 FMUL R18, R18, 16777216 ;  /* 0x4b8000001212c820 */ /* 0x000fe20000400000 */
[----:B------:R3:W4:Y:S01]  /*77a0*/  MUFU.RCP R4, R22 ;  /* 0x0000001600047308 */ /* 0x0007220000001000 */
[----:B0-----:R-:W-:Y:S01]  /*77b0*/  FMUL R161, R10, R161 ;  /* 0x000000a10aa17220 */ /* 0x001fe20000400000 */
[----:B------:R-:W-:Y:S01]  /*77c0*/  @!P4 FMUL R166, R166, 16777216 ;  /* 0x4b800000a6a6c820 */ /* 0x000fe20000400000 */
[----:B------:R-:W-:Y:S01]  /*77d0*/  @!P4 FMUL R20, R20, 16777216 ;  /* 0x4b8000001414c820 */ /* 0x000fe20000400000 */
[----:B------:R-:W-:Y:S01]  /*77e0*/  @!P4 FMUL R162, R162, 16777216 ;  /* 0x4b800000a2a2c820 */ /* 0x000fe20000400000 */
[----:B------:R-:W-:-:S02]  /*77f0*/  IMAD.IADD R5, R32, 0x1, -R5 ;  /* 0x0000000120057824 */ /* 0x000fc400078e0a05 */
[----:B------:R-:W-:Y:S01]  /*7800*/  @!P1 FMUL R165, R165, 16777216 ;  /* 0x4b800000a5a59820 */ /* 0x000fe20000400000 */
[----:B------:R-:W-:Y:S01]  /*7810*/  IMAD.IADD R9, R34, 0x1, -R9 ;  /* 0x0000000122097824 */ /* 0x000fe200078e0a09 */
[----:B------:R0:W5:Y:S01]  /*7820*/  MUFU.RCP R7, R27 ;  /* 0x0000001b00077308 */ /* 0x0001620000001000 */
[----:B---3--:R-:W-:Y:S01]  /*7830*/  FMUL R22, R10, R25 ;  /* 0x000000190a167220 */ /* 0x008fe20000400000 */
[C---:B-1----:R-:W-:Y:S01]  /*7840*/  FMUL R159, R14.reuse, R159 ;  /* 0x0000009f0e9f7220 */ /* 0x042fe20000400000 */
[C---:B------:R-:W-:Y:S01]  /*7850*/  FMUL R16, R14.reuse, R15 ;  /* 0x0000000f0e107220 */ /* 0x040fe20000400000 */
[C---:B------:R-:W-:Y:S01]  /*7860*/  FMUL R155, R14.reuse, R155 ;  /* 0x0000009b0e9b7220 */ /* 0x040fe20000400000 */
[----:B------:R-:W-:Y:S01]  /*7870*/  FMUL R6, R14, R19 ;  /* 0x000000130e067220 */ /* 0x000fe20000400000 */
[----:B------:R-:W-:Y:S01]  /*7880*/  F2FP.BF16.F32.PACK_AB R24, R161, R22 ;  /* 0x00000016a118723e */ /* 0x000fe200000010ff */
[----:B------:R-:W-:Y:S01]  /*7890*/  @!P1 FMUL R23, R23, 16777216 ;  /* 0x4b80000017179820 */ /* 0x000fe20000400000 */
[----:B------:R-:W-:-:S02]  /*78a0*/  IMAD.MOV.U32 R22, RZ, RZ, 0x3dc6b27f ;  /* 0x3dc6b27fff167424 */ /* 0x000fc400078e00ff */
[C---:B----4-:R-:W-:Y:S01]  /*78b0*/  FMUL R157, R4.reuse, R157 ;  /* 0x0000009d049d7220 */ /* 0x050fe20000400000 */
[C---:B------:R-:W-:Y:S01]  /*78c0*/  FMUL R14, R4.reuse, R17 ;  /* 0x00000011040e7220 */ /* 0x040fe20000400000 */
[C---:B------:R-:W-:Y:S01]  /*78d0*/  FMUL R153, R4.reuse, R153 ;  /* 0x0000009904997220 */ /* 0x040fe20000400000 */
[----:B------:R-:W-:Y:S01]  /*78e0*/  FMUL R4, R4, R21 ;  /* 0x0000001504047220 */ /* 0x000fe20000400000 */
[----:B------:R-:W-:Y:S01]  /*78f0*/  FADD R5, R5, -1 ;  /* 0xbf80000005057421 */ /* 0x000fe20000000000 */
[----:B0-----:R-:W-:Y:S01]  /*7900*/  F2FP.BF16.F32.PACK_AB R27, R155, R6 ;  /* 0x000000069b1b723e */ /* 0x001fe200000010ff */
[C---:B------:R-:W-:Y:S01]  /*7910*/  FMUL R165, R10.reuse, R165 ;  /* 0x000000a50aa57220 */ /* 0x040fe20000400000 */
[----:B------:R-:W-:Y:S02]  /*7920*/  IMAD.IADD R12, R41, 0x1, -R12 ;  /* 0x00000001290c7824 */ /* 0x000fe400078e0a0c */
[C---:B-----5:R-:W-:Y:S01]  /*7930*/  FMUL R18, R7.reuse, R18 ;  /* 0x0000001207127220 */ /* 0x060fe20000400000 */
[C---:B------:R-:W-:Y:S01]  /*7940*/  FMUL R17, R7.reuse, R166 ;  /* 0x000000a607117220 */ /* 0x040fe20000400000 */
[C---:B------:R-:W-:Y:S01]  /*7950*/  FMUL R15, R7.reuse, R20 ;  /* 0x00000014070f7220 */ /* 0x040fe20000400000 */
[----:B------:R-:W-:Y:S01]  /*7960*/  FMUL R162, R7, R162 ;  /* 0x000000a207a27220 */ /* 0x000fe20000400000 */
[----:B------:R-:W-:Y:S01]  /*7970*/  FADD R7, R9, -1 ;  /* 0xbf80000009077421 */ /* 0x000fe20000000000 */
[----:B------:R-:W-:Y:S01]  /*7980*/  F2FP.BF16.F32.PACK_AB R26, R153, R4 ;  /* 0x00000004991a723e */ /* 0x000fe200000010ff */
[----:B------:R-:W-:Y:S01]  /*7990*/  FMUL R20, R10, R23 ;  /* 0x000000170a147220 */ /* 0x000fe20000400000 */
[-C--:B------:R-:W-:Y:S01]  /*79a0*/  FFMA.FTZ R4, R3, R22.reuse, -0.16845393180847167969 ;  /* 0xbe2c7f3003047423 */ /* 0x080fe20000010016 */
[-C--:B------:R-:W-:Y:S01]  /*79b0*/  FFMA.FTZ R6, R5, R22.reuse, -0.16845393180847167969 ;  /* 0xbe2c7f3005067423 */ /* 0x080fe20000010016 */
[----:B------:R-:W-:Y:S01]  /*79c0*/  FFMA.FTZ R10, R7, R22, -0.16845393180847167969 ;  /* 0xbe2c7f30070a7423 */ /* 0x000fe20000010016 */
[----:B------:R-:W-:Y:S01]  /*79d0*/  FADD R12, R12, -1 ;  /* 0xbf8000000c0c7421 */ /* 0x000fe20000000000 */
[----:B------:R-:W-:Y:S01]  /*79e0*/  FFMA.FTZ R4, R3, R4, 0.1716887056827545166 ;  /* 0x3e2fcf2a03047423 */ /* 0x000fe20000010004 */
[----:B------:R-:W-:Y:S01]  /*79f0*/  FFMA.FTZ R6, R5, R6, 0.1716887056827545166 ;  /* 0x3e2fcf2a05067423 */ /* 0x000fe20000010006 */
[----:B------:R-:W-:Y:S01]  /*7a00*/  FFMA.FTZ R10, R7, R10, 0.1716887056827545166 ;  /* 0x3e2fcf2a070a7423 */ /* 0x000fe2000001000a */
[C---:B------:R-:W-:Y:S01]  /*7a10*/  FFMA.FTZ R9, R12.reuse, R22, -0.16845393180847167969 ;  /* 0xbe2c7f300c097423 */ /* 0x040fe20000010016 */
[----:B------:R-:W-:Y:S01]  /*7a20*/  FFMA.FTZ R4, R3, R4, -0.17900948226451873779 ;  /* 0xbe374e4303047423 */ /* 0x000fe20000010004 */
[----:B------:R-:W-:Y:S01]  /*7a30*/  FFMA.FTZ R6, R5, R6, -0.17900948226451873779 ;  /* 0xbe374e4305067423 */ /* 0x000fe20000010006 */
[----:B------:R-:W-:Y:S01]  /*7a40*/  FFMA.FTZ R10, R7, R10, -0.17900948226451873779 ;  /* 0xbe374e43070a7423 */ /* 0x000fe2000001000a */
[----:B------:R-:W-:Y:S01]  /*7a50*/  F2FP.BF16.F32.PACK_AB R25, R15, R162 ;  /* 0x000000a20f19723e */ /* 0x000fe200000010ff */
[----:B------:R-:W-:Y:S01]  /*7a60*/  FFMA.FTZ R4, R3, R4, 0.20512372255325317383 ;  /* 0x3e520bf403047423 */ /* 0x000fe20000010004 */
[----:B------:R-:W-:Y:S01]  /*7a70*/  FFMA.FTZ R6, R5, R6, 0.20512372255325317383 ;  /* 0x3e520bf405067423 */ /* 0x000fe20000010006 */
[----:B------:R-:W-:Y:S01]  /*7a80*/  FFMA.FTZ R10, R7, R10, 0.20512372255325317383 ;  /* 0x3e520bf4070a7423 */ /* 0x000fe2000001000a */
[C---:B------:R-:W-:Y:S01]  /*7a90*/  FFMA.FTZ R9, R12.reuse, R9, 0.1716887056827545166 ;  /* 0x3e2fcf2a0c097423 */ /* 0x040fe20000010009 */
[----:B------:R-:W-:Y:S01]  /*7aa0*/  FFMA.FTZ R4, R3, R4, -0.24046532809734344482 ;  /* 0xbe763c8b03047423 */ /* 0x000fe20000010004 */
[----:B------:R-:W-:Y:S01]  /*7ab0*/  FFMA.FTZ R6, R5, R6, -0.24046532809734344482 ;  /* 0xbe763c8b05067423 */ /* 0x000fe20000010006 */
[----:B------:R-:W-:Y:S01]  /*7ac0*/  FFMA.FTZ R10, R7, R10, -0.24046532809734344482 ;  /* 0xbe763c8b070a7423 */ /* 0x000fe2000001000a */
[C---:B------:R-:W-:Y:S01]  /*7ad0*/  FFMA.FTZ R9, R12.reuse, R9, -0.17900948226451873779 ;  /* 0xbe374e430c097423 */ /* 0x040fe20000010009 */
[----:B------:R-:W-:Y:S01]  /*7ae0*/  FFMA.FTZ R4, R3, R4, 0.28857114911079406738 ;  /* 0x3e93bf9903047423 */ /* 0x000fe20000010004 */
[----:B------:R-:W-:Y:S01]  /*7af0*/  FFMA.FTZ R6, R5, R6, 0.28857114911079406738 ;  /* 0x3e93bf9905067423 */ /* 0x000fe20000010006 */
[----:B------:R0:W-:Y:S01]  /*7b00*/  STSM.16.M88.4 [R28], R24 ;  /* 0x000000181c007844 */ /* 0x0001e20000000200 */
[----:B------:R-:W-:Y:S01]  /*7b10*/  FFMA.FTZ R10, R7, R10, 0.28857114911079406738 ;  /* 0x3e93bf99070a7423 */ /* 0x000fe2000001000a */
[----:B------:R-:W-:Y:S01]  /*7b20*/  FFMA.FTZ R4, R3, R4, -0.36067417263984680176 ;  /* 0xbeb8aa4903047423 */ /* 0x000fe20000010004 */
[C---:B------:R-:W-:Y:S01]  /*7b30*/  FFMA.FTZ R9, R12.reuse, R9, 0.20512372255325317383 ;  /* 0x3e520bf40c097423 */ /* 0x040fe20000010009 */
[----:B------:R-:W-:Y:S01]  /*7b40*/  FFMA.FTZ R6, R5, R6, -0.36067417263984680176 ;  /* 0xbeb8aa4905067423 */ /* 0x000fe20000010006 */
[----:B------:R-:W-:Y:S01]  /*7b50*/  FFMA.FTZ R10, R7, R10, -0.36067417263984680176 ;  /* 0xbeb8aa49070a7423 */ /* 0x000fe2000001000a */
[----:B------:R-:W-:Y:S01]  /*7b60*/  FFMA.FTZ R4, R3, R4, 0.48089820146560668945 ;  /* 0x3ef6384a03047423 */ /* 0x000fe20000010004 */
[C---:B------:R-:W-:Y:S01]  /*7b70*/  FFMA.FTZ R9, R12.reuse, R9, -0.24046532809734344482 ;  /* 0xbe763c8b0c097423 */ /* 0x040fe20000010009 */
[----:B------:R-:W-:Y:S01]  /*7b80*/  FFMA.FTZ R6, R5, R6, 0.48089820146560668945 ;  /* 0x3ef6384a05067423 */ /* 0x000fe20000010006 */
[----:B------:R-:W-:Y:S01]  /*7b90*/  FFMA.FTZ R10, R7, R10, 0.48089820146560668945 ;  /* 0x3ef6384a070a7423 */ /* 0x000fe2000001000a */
[----:B------:R-:W-:Y:S01]  /*7ba0*/  FFMA.FTZ R4, R3, R4, -0.72134751081466674805 ;  /* 0xbf38aa3b03047423 */ /* 0x000fe20000010004 */
[C---:B------:R-:W-:Y:S01]  /*7bb0*/  FFMA.FTZ R9, R12.reuse, R9, 0.28857114911079406738 ;  /* 0x3e93bf990c097423 */ /* 0x040fe20000010009 */
[----:B------:R-:W-:Y:S01]  /*7bc0*/  FFMA.FTZ R6, R5, R6, -0.72134751081466674805 ;  /* 0xbf38aa3b05067423 */ /* 0x000fe20000010006 */
[----:B------:R-:W-:Y:S01]  /*7bd0*/  FFMA.FTZ R10, R7, R10, -0.72134751081466674805 ;  /* 0xbf38aa3b070a7423 */ /* 0x000fe2000001000a */
[----:B------:R-:W-:Y:S01]  /*7be0*/  FMUL R4, R3, R4 ;  /* 0x0000000403047220 */ /* 0x000fe20000400000 */
[C---:B------:R-:W-:Y:S01]  /*7bf0*/  FFMA.FTZ R9, R12.reuse, R9, -0.36067417263984680176 ;  /* 0xbeb8aa490c097423 */ /* 0x040fe20000010009 */
[----:B------:R-:W-:Y:S01]  /*7c00*/  FMUL R6, R5, R6 ;  /* 0x0000000605067220 */ /* 0x000fe20000400000 */
[----:B------:R-:W-:Y:S01]  /*7c10*/  FMUL R10, R7, R10 ;  /* 0x0000000a070a7220 */ /* 0x000fe20000400000 */
[----:B------:R-:W-:Y:S01]  /*7c20*/  LOP3.LUT R30, R169, 0xff, RZ, 0xc0, !PT ;  /* 0x000000ffa91e7812 */ /* 0x000fe200078ec0ff */
[----:B------:R-:W-:Y:S01]  /*7c30*/  FMUL R4, R3, R4 ;  /* 0x0000000403047220 */ /* 0x000fe20000400000 */
[----:B------:R-:W-:Y:S01]  /*7c40*/  FFMA.FTZ R9, R12, R9, 0.48089820146560668945 ;  /* 0x3ef6384a0c097423 */ /* 0x000fe20000010009 */
[----:B------:R-:W-:Y:S01]  /*7c50*/  FMUL R6, R5, R6 ;  /* 0x0000000605067220 */ /* 0x000fe20000400000 */
[----:B------:R-:W-:Y:S01]  /*7c60*/  FMUL R10, R7, R10 ;  /* 0x0000000a070a7220 */ /* 0x000fe20000400000 */
[----:B------:R-:W-:Y:S01]  /*7c70*/  LEA R30, R30, UR25, 0x4 ;  /* 0x000000191e1e7c11 */ /* 0x000fe2000f8e20ff */
[----:B------:R-:W-:Y:S01]  /*7c80*/  BAR.SYNC.DEFER_BLOCKING 0x0 ;  /* 0x0000000000007b1d */ /* 0x000fe20000010000 */
[----:B------:R-:W-:Y:S01]  /*7c90*/  FFMA.FTZ R15, R12, R9, -0.72134751081466674805 ;  /* 0xbf38aa3b0c0f7423 */ /* 0x000fe20000010009 */
[----:B------:R-:W-:Y:S01]  /*7ca0*/  FFMA.FTZ R3, R3, 1.4426950216293334961, R4 ;  /* 0x3fb8aa3b03037823 */ /* 0x000fe20000010004 */
[----:B------:R-:W-:Y:S01]  /*7cb0*/  FFMA.FTZ R9, R5, 1.4426950216293334961, R6 ;  /* 0x3fb8aa3b05097823 */ /* 0x000fe20000010006 */
[----:B------:R-:W-:Y:S01]  /*7cc0*/  FFMA.FTZ R10, R7, 1.4426950216293334961, R10 ;  /* 0x3fb8aa3b070a7823 */ /* 0x000fe2000001000a */
[----:B------:R-:W-:Y:S01]  /*7cd0*/  ISETP.GE.U32.AND P1, PT, R32, 0x7f800000, PT ;  /* 0x7f8000002000780c */ /* 0x000fe20003f26070 */
[----:B------:R-:W-:Y:S01]  /*7ce0*/  FMUL R15, R12, R15 ;  /* 0x0000000f0c0f7220 */ /* 0x000fe20000400000 */
[----:B------:R-:W-:Y:S01]  /*7cf0*/  ISETP.GE.U32.AND P5, PT, R34, 0x7f800000, PT ;  /* 0x7f8000002200780c */ /* 0x000fe20003fa6070 */
[----:B------:R-:W-:Y:S01]  /*7d00*/  FADD R38, R11, R10 ;  /* 0x0000000a0b267221 */ /* 0x000fe20000000000 */
[----:B------:R-:W-:Y:S01]  /*7d10*/  FADD R37, R8, R9 ;  /* 0x0000000908257221 */ /* 0x000fe20000000000 */
[----:B------:R-:W-:Y:S01]  /*7d20*/  FMUL R15, R12, R15 ;  /* 0x0000000f0c0f7220 */ /* 0x000fe20000400000 */
[----:B------:R-:W-:Y:S01]  /*7d30*/  FSETP.NEU.AND P2, PT, R32, RZ, PT ;  /* 0x000000ff2000720b */ /* 0x000fe20003f4d000 */
[----:B------:R-:W1:Y:S01]  /*7d40*/  LDC.64 R22, c[0x0][0x228] ;  /* 0x00008a00ff167b82 */ /* 0x000e620000000a00 */
[----:B------:R-:W-:Y:S01]  /*7d50*/  F2FP.BF16.F32.PACK_AB R33, R18, R17 ;  /* 0x000000111221723e */ /* 0x000fe200000010ff */
[----:B------:R-:W-:Y:S01]  /*7d60*/  FFMA.FTZ R12, R12, 1.4426950216293334961, R15 ;  /* 0x3fb8aa3b0c0c7823 */ /* 0x000fe2000001000f */
[----:B------:R-:W-:Y:S01]  /*7d70*/  F2FP.BF16.F32.PACK_AB R35, R159, R16 ;  /* 0x000000109f23723e */ /* 0x000fe200000010ff */
[----:B------:R-:W-:Y:S01]  /*7d80*/  FADD R36, R2, R3 ;  /* 0x0000000302247221 */ /* 0x000fe20000000000 */
[----:B------:R-:W-:Y:S01]  /*7d90*/  ISETP.GE.U32.AND P0, PT, R31, 0x7f800000, PT ;  /* 0x7f8000001f00780c */ /* 0x000fe20003f06070 */
[----:B------:R-:W-:Y:S01]  /*7da0*/  FADD R39, R13, R12 ;  /* 0x0000000c0d277221 */ /* 0x000fe20000000000 */
[----:B------:R-:W-:Y:S01]  /*7db0*/  @P1 IMAD.MOV.U32 R11, RZ, RZ, 0x7f800000 ;  /* 0x7f800000ff0b1424 */ /* 0x000fe200078e00ff */
[----:B--2---:R-:W-:Y:S01]  /*7dc0*/  PRMT R168, R169, 0x6540, R168 ;  /* 0x00006540a9a87816 */ /* 0x004fe200000000a8 */
[----:B------:R-:W-:Y:S01]  /*7dd0*/  @P5 IMAD.MOV.U32 R13, RZ, RZ, 0x7f800000 ;  /* 0x7f800000ff0d5424 */ /* 0x000fe200078e00ff */
[----:B------:R-:W-:Y:S01]  /*7de0*/  ISETP.GE.U32.AND P4, PT, R41, 0x7f800000, PT ;  /* 0x7f8000002900780c */ /* 0x000fe20003f86070 */
[----:B------:R-:W-:Y:S01]  /*7df0*/  @P1 FFMA.FTZ R37, R32, R11, +INF ;  /* 0x7f80000020251423 */ /* 0x000fe2000001000b */
[----:B------:R-:W2:Y:S01]  /*7e00*/  LDS.128 R4, [R30] ;  /* 0x000000001e047984 */ /* 0x000ea20000000c00 */
[C---:B------:R-:W-:Y:S01]  /*7e10*/  FSETP.NEU.AND P1, PT, R34.reuse, RZ, PT ;  /* 0x000000ff2200720b */ /* 0x040fe20003f2d000 */
[----:B------:R-:W-:Y:S01]  /*7e20*/  @P5 FFMA.FTZ R38, R34, R13, +INF ;  /* 0x7f80000022265423 */ /* 0x000fe2000001000d */
[----:B------:R-:W-:Y:S01]  /*7e30*/  F2FP.BF16.F32.PACK_AB R32, R165, R20 ;  /* 0x00000014a520723e */ /* 0x000fe200000010ff */
[----:B------:R-:W-:Y:S01]  /*7e40*/  IMAD R3, R168, UR5, RZ ;  /* 0x00000005a8037c24 */ /* 0x000fe2000f8e02ff */
[----:B------:R-:W-:Y:S01]  /*7e50*/  F2FP.BF16.F32.PACK_AB R34, R157, R14 ;  /* 0x0000000e9d22723e */ /* 0x000fe200000010ff */
[----:B------:R-:W-:Y:S01]  /*7e60*/  BAR.SYNC.DEFER_BLOCKING 0x0 ;  /* 0x0000000000007b1d */ /* 0x000fe20000010000 */
[----:B------:R-:W-:Y:S01]  /*7e70*/  USHF.L.U32 UR5, UR4, 0x1, URZ ;  /* 0x0000000104057899 */ /* 0x000fe2000800063f */
[----:B------:R-:W-:Y:S01]  /*7e80*/  @P0 IMAD.MOV.U32 R2, RZ, RZ, 0x7f800000 ;  /* 0x7f800000ff020424 */ /* 0x000fe200078e00ff */
[----:B------:R-:W-:Y:S01]  /*7e90*/  FSETP.NEU.AND P3, PT, R31, RZ, PT ;  /* 0x000000ff1f00720b */ /* 0x000fe20003f6d000 */
[----:B------:R-:W-:Y:S01]  /*7ea0*/  IMAD.SHL.U32 R9, R3, 0x2, RZ ;  /* 0x0000000203097824 */ /* 0x000fe200078e00ff */
[----:B------:R-:W-:Y:S01]  /*7eb0*/  FSEL R37, R37, -INF , P2 ;  /* 0xff80000025257808 */ /* 0x000fe20001000000 */
[----:B------:R-:W-:Y:S01]  /*7ec0*/  @P0 FFMA.FTZ R36, R31, R2, +INF ;  /* 0x7f8000001f240423 */ /* 0x000fe20000010002 */
[----:B------:R-:W-:Y:S01]  /*7ed0*/  IMAD.HI R8, R3, 0x2, RZ ;  /* 0x0000000203087827 */ /* 0x000fe200078e02ff */
[----:B------:R-:W-:-:S02]  /*7ee0*/  FSEL R38, R38, -INF , P1 ;  /* 0xff80000026267808 */ /* 0x000fc40000800000 */
[----:B-1----:R-:W-:Y:S01]  /*7ef0*/  IADD3 R2, P0, P5, R9, UR5, R22 ;  /* 0x0000000509027c10 */ /* 0x002fe2000fd1e016 */
[----:B------:R-:W-:Y:S01]  /*7f00*/  UIMAD.WIDE UR4, UR4, 0x2, URZ ;  /* 0x00000002040478a5 */ /* 0x000fe2000f8e023f */
[----:B------:R-:W-:Y:S02]  /*7f10*/  @P4 IMAD.MOV.U32 R10, RZ, RZ, 0x7f800000 ;  /* 0x7f800000ff0a4424 */ /* 0x000fe400078e00ff */
[----:B------:R-:W-:Y:S01]  /*7f20*/  FFMA R37, R37, 0.69314718246459960938, R116 ;  /* 0x3f31721825257823 */ /* 0x000fe20000000074 */
[C---:B------:R-:W-:Y:S02]  /*7f30*/  IMAD.SHL.U32 R11, R43.reuse, 0x2, RZ ;  /* 0x000000022b0b7824 */ /* 0x040fe400078e00ff */
[----:B------:R-:W-:Y:S01]  /*7f40*/  FFMA R38, R38, 0.69314718246459960938, R139 ;  /* 0x3f31721826267823 */ /* 0x000fe2000000008b */
[----:B------:R-:W-:Y:S01]  /*7f50*/  IMAD R19, R43, 0x6, RZ ;  /* 0x000000062b137824 */ /* 0x000fe200078e02ff */
[----:B------:R-:W-:Y:S01]  /*7f60*/  IADD3.X R3, R8, UR5, R23, P0, P5 ;  /* 0x0000000508037c10 */ /* 0x000fe200087ea417 */
[----:B------:R-:W-:Y:S01]  /*7f70*/  @P4 FFMA.FTZ R39, R41, R10, +INF ;  /* 0x7f80000029274423 */ /* 0x000fe2000001000a */
[-C--:B------:R-:W-:Y:S01]  /*7f80*/  IADD3 R8, P4, R11, R2.reuse, RZ ;  /* 0x000000020b087210 */ /* 0x080fe20007f9e0ff */
[C---:B------:R-:W-:Y:S01]  /*7f90*/  IMAD R13, R43.reuse, 0x3, RZ ;  /* 0x000000032b0d7824 */ /* 0x040fe200078e02ff */
[CC--:B------:R-:W-:Y:S01]  /*7fa0*/  LEA R10, P5, R43.reuse, R2.reuse, 0x2 ;  /* 0x000000022b0a7211 */ /* 0x0c0fe200078a10ff */
[----:B0-----:R-:W-:Y:S01]  /*7fb0*/  IMAD R27, R43, 0xa, RZ ;  /* 0x0000000a2b1b7824 */ /* 0x001fe200078e02ff */
[-C--:B------:R-:W-:Y:S01]  /*7fc0*/  IADD3 R12, P6, R19, R2.reuse, RZ ;  /* 0x00000002130c7210 */ /* 0x080fe20007fde0ff */
[----:B------:R0:W-:Y:S01]  /*7fd0*/  STSM.16.M88.4 [R28], R32 ;  /* 0x000000201c007844 */ /* 0x0001e20000000200 */
[C---:B------:R-:W-:Y:S01]  /*7fe0*/  IMAD R31, R43.reuse, 0xc, RZ ;  /* 0x0000000c2b1f7824 */ /* 0x040fe200078e02ff */
[CC--:B------:R-:W-:Y:S01]  /*7ff0*/  LEA.HI.X.SX32 R9, R43.reuse, R3.reuse, 0x1, P4 ;  /* 0x000000032b097211 */ /* 0x0c0fe200020f0eff */
[C---:B------:R-:W-:Y:S01]  /*8000*/  IMAD.SHL.U32 R15, R43.reuse, 0x4, RZ ;  /* 0x000000042b0f7824 */ /* 0x040fe200078e00ff */
[----:B------:R-:W-:Y:S01]  /*8010*/  BAR.SYNC.DEFER_BLOCKING 0x0 ;  /* 0x0000000000007b1d */ /* 0x000fe20000010000 */
[C---:B------:R-:W-:Y:S01]  /*8020*/  IMAD R17, R43.reuse, 0x5, RZ ;  /* 0x000000052b117824 */ /* 0x040fe200078e02ff */
[CC--:B------:R-:W-:Y:S01]  /*8030*/  LEA R14, P4, R43.reuse, R2.reuse, 0x3 ;  /* 0x000000022b0e7211 */ /* 0x0c0fe200078818ff */
[----:B------:R-:W-:Y:S01]  /*8040*/  IMAD R21, R43, 0x7, RZ ;  /* 0x000000072b157824 */ /* 0x000fe200078e02ff */
[-C--:B------:R-:W-:Y:S01]  /*8050*/  LEA.HI.X.SX32 R11, R11, R3.reuse, 0x1, P5 ;  /* 0x000000030b0b7211 */ /* 0x080fe200028f0eff */
[----:B------:R-:W-:Y:S01]  /*8060*/  IMAD.SHL.U32 R23, R43, 0x8, RZ ;  /* 0x000000082b177824 */ /* 0x000fe200078e00ff */
[-C--:B------:R-:W-:Y:S01]  /*8070*/  IADD3 R16, P5, R27, R2.reuse, RZ ;  /* 0x000000021b107210 */ /* 0x080fe20007fbe0ff */
[----:B------:R-:W-:Y:S01]  /*8080*/  IMAD R25, R43, 0x9, RZ ;  /* 0x000000092b197824 */ /* 0x000fe200078e02ff */
[-C--:B------:R-:W-:Y:S01]  /*8090*/  LEA.HI.X.SX32 R13, R13, R3.reuse, 0x1, P6 ;  /* 0x000000030d0d7211 */ /* 0x080fe200030f0eff */
[----:B------:R-:W-:Y:S01]  /*80a0*/  IMAD R29, R43, 0xb, RZ ;  /* 0x0000000b2b1d7824 */ /* 0x000fe200078e02ff */
[-C--:B------:R-:W-:Y:S01]  /*80b0*/  IADD3 R18, P6, R31, R2.reuse, RZ ;  /* 0x000000021f127210 */ /* 0x080fe20007fde0ff */
[----:B------:R-:W-:Y:S01]  /*80c0*/  ULDC UR4, c[0x0][0x27c] ;  /* 0x00009f0000047ab9 */ /* 0x000fe20000000800 */
[----:B0-----:R-:W-:Y:S01]  /*80d0*/  IMAD R35, R43, 0xe, RZ ;  /* 0x0000000e2b237824 */ /* 0x001fe200078e02ff */
[-C--:B------:R-:W-:Y:S01]  /*80e0*/  LEA.HI.X.SX32 R15, R15, R3.reuse, 0x1, P4 ;  /* 0x000000030f0f7211 */ /* 0x080fe200020f0eff */
[----:B------:R-:W-:Y:S01]  /*80f0*/  IMAD R33, R43, 0xd, RZ ;  /* 0x0000000d2b217824 */ /* 0x000fe200078e02ff */
[----:B------:R-:W-:Y:S01]  /*8100*/  LEA.HI.X.SX32 R17, R17, R3, 0x1, P5 ;  /* 0x0000000311117211 */ /* 0x000fe200028f0eff */
[----:B------:R-:W-:Y:S01]  /*8110*/  UIMAD UR4, UR24, UR4, URZ ;  /* 0x00000004180472a4 */ /* 0x000fe2000f8e023f */
[----:B------:R-:W-:-:S02]  /*8120*/  IADD3 R20, P4, R35, R2, RZ ;  /* 0x0000000223147210 */ /* 0x000fc40007f9e0ff */
[-C--:B------:R-:W-:Y:S01]  /*8130*/  LEA R22, P5, R43, R2.reuse, 0x4 ;  /* 0x000000022b167211 */ /* 0x080fe200078a20ff */
[----:B------:R-:W-:Y:S01]  /*8140*/  USHF.L.U32 UR6, UR4, 0x2, URZ ;  /* 0x0000000204067899 */ /* 0x000fe2000800063f */
[-C--:B------:R-:W-:Y:S01]  /*8150*/  LEA.HI.X.SX32 R19, R19, R3.reuse, 0x1, P6 ;  /* 0x0000000313137211 */ /* 0x080fe200030f0eff */
[----:B------:R-:W-:Y:S01]  /*8160*/  UIMAD.WIDE UR4, UR4, 0x4, URZ ;  /* 0x00000004040478a5 */ /* 0x000fe2000f8e023f */
[-C--:B------:R-:W-:Y:S01]  /*8170*/  IADD3 R24, P6, R49, R2.reuse, RZ ;  /* 0x0000000231187210 */ /* 0x080fe20007fde0ff */
[----:B------:R0:W1:Y:S01]  /*8180*/  LDS.128 R44, [R30] ;  /* 0x000000001e2c7984 */ /* 0x0000620000000c00 */
[-C--:B------:R-:W-:Y:S02]  /*8190*/  LEA.HI.X.SX32 R21, R21, R3.reuse, 0x1, P4 ;  /* 0x0000000315157211 */ /* 0x080fe400020f0eff */
[----:B------:R-:W-:Y:S01]  /*81a0*/  IADD3 R26, P4, R51, R2, RZ ;  /* 0x00000002331a7210 */ /* 0x000fe20007f9e0ff */
[----:B--2---:R2:W-:Y:S01]  /*81b0*/  STG.E.U16 desc[UR20][R2.64], R4 ;  /* 0x0000000402007986 */ /* 0x0045e2000c101514 */
[----:B------:R-:W-:-:S02]  /*81c0*/  LEA.HI.X.SX32 R23, R23, R3, 0x1, P5 ;  /* 0x0000000317177211 */ /* 0x000fc400028f0eff */
[-C--:B------:R-:W-:Y:S02]  /*81d0*/  IADD3 R28, P5, R53, R2.reuse, RZ ;  /* 0x00000002351c7210 */ /* 0x080fe40007fbe0ff */
[-C--:B------:R-:W-:Y:S02]  /*81e0*/  LEA.HI.X.SX32 R25, R25, R3.reuse, 0x1, P6 ;  /* 0x0000000319197211 */ /* 0x080fe400030f0eff */
[----:B0-----:R-:W-:Y:S02]  /*81f0*/  IADD3 R30, P6, R55, R2, RZ ;  /* 0x00000002371e7210 */ /* 0x001fe40007fde0ff */
[----:B------:R-:W-:Y:S02]  /*8200*/  LEA.HI.X.SX32 R27, R27, R3, 0x1, P4 ;  /* 0x000000031b1b7211 */ /* 0x000fe400020f0eff */
[----:B------:R-:W-:Y:S01]  /*8210*/  FSETP.NEU.AND P0, PT, R41, RZ, PT ;  /* 0x000000ff2900720b */ /* 0x000fe20003f0d000 */
[----:B------:R-:W-:Y:S01]  /*8220*/  IMAD R41, R43, 0xf, RZ ;  /* 0x0000000f2b297824 */ /* 0x000fe200078e02ff */
[----:B--2---:R-:W-:-:S02]  /*8230*/  PRMT R4, R4, 0x7632, R4 ;  /* 0x0000763204047816 */ /* 0x004fc40000000004 */
[-C--:B------:R-:W-:Y:S02]  /*8240*/  IADD3 R32, P4, R57, R2.reuse, RZ ;  /* 0x0000000239207210 */ /* 0x080fe40007f9e0ff */
[-C--:B------:R-:W-:Y:S01]  /*8250*/  LEA.HI.X.SX32 R29, R29, R3.reuse, 0x1, P5 ;  /* 0x000000031d1d7211 */ /* 0x080fe200028f0eff */
[----:B------:R0:W-:Y:S01]  /*8260*/  STG.E.U16 desc[UR20][R8.64], R4 ;  /* 0x0000000408007986 */ /* 0x0001e2000c101514 */
[-C--:B------:R-:W-:Y:S02]  /*8270*/  IADD3 R34, P5, R59, R2.reuse, RZ ;  /* 0x000000023b227210 */ /* 0x080fe40007fbe0ff */
[-C--:B------:R-:W-:Y:S01]  /*8280*/  LEA.HI.X.SX32 R31, R31, R3.reuse, 0x1, P6 ;  /* 0x000000031f1f7211 */ /* 0x080fe200030f0eff */
[----:B------:R2:W-:Y:S01]  /*8290*/  STG.E.U16 desc[UR20][R10.64], R5 ;  /* 0x000000050a007986 */ /* 0x0005e2000c101514 */
[----:B------:R-:W-:Y:S02]  /*82a0*/  IADD3 R2, P6, R61, R2, RZ ;  /* 0x000000023d027210 */ /* 0x000fe40007fde0ff */
[----:B------:R-:W-:-:S02]  /*82b0*/  LEA.HI.X.SX32 R33, R33, R3, 0x1, P4 ;  /* 0x0000000321217211 */ /* 0x000fc400020f0eff */
[-C--:B------:R-:W-:Y:S02]  /*82c0*/  LEA.HI.X.SX32 R35, R35, R3.reuse, 0x1, P5 ;  /* 0x0000000323237211 */ /* 0x080fe400028f0eff */
[----:B------:R-:W-:Y:S02]  /*82d0*/  LEA.HI.X.SX32 R3, R41, R3, 0x1, P6 ;  /* 0x0000000329037211 */ /* 0x000fe400030f0eff */
[----:B0-----:R-:W-:Y:S02]  /*82e0*/  PRMT R9, R5, 0x7632, R9 ;  /* 0x0000763205097816 */ /* 0x001fe40000000009 */
[----:B------:R-:W-:Y:S02]  /*82f0*/  FSEL R4, R39, -INF , P0 ;  /* 0xff80000027047808 */ /* 0x000fe40000000000 */
[----:B--2---:R-:W-:Y:S01]  /*8300*/  PRMT R11, R6, 0x7632, R11 ;  /* 0x00007632060b7816 */ /* 0x004fe2000000000b */
[----:B------:R0:W-:Y:S01]  /*8310*/  STG.E.U16 desc[UR20][R12.64], R9 ;  /* 0x000000090c007986 */ /* 0x0001e2000c101514 */
[----:B-1----:R-:W-:Y:S01]  /*8320*/  PRMT R8, R45, 0x7632, R8 ;  /* 0x000076322d087816 */ /* 0x002fe20000000008 */
[----:B------:R-:W-:Y:S01]  /*8330*/  FFMA R39, R4, 0.69314718246459960938, R181 ;  /* 0x3f31721804277823 */ /* 0x000fe200000000b5 */
[----:B------:R-:W-:Y:S01]  /*8340*/  PRMT R10, R47, 0x7632, R10 ;  /* 0x000076322f0a7816 */ /* 0x000fe2000000000a */
[----:B------:R1:W-:Y:S01]  /*8350*/  STG.E.U16 desc[UR20][R14.64], R6 ;  /* 0x000000060e007986 */ /* 0x0003e2000c101514 */
[----:B------:R-:W-:-:S03]  /*8360*/  FSEL R5, R36, -INF , P3 ;  /* 0xff80000024057808 */ /* 0x000fc60001800000 */
[----:B------:R-:W-:Y:S02]  /*8370*/  STG.E.U16 desc[UR20][R16.64], R11 ;  /* 0x0000000b10007986 */ /* 0x000fe4000c101514 */
[----:B------:R-:W-:Y:S01]  /*8380*/  FFMA R36, R5, 0.69314718246459960938, R0 ;  /* 0x3f31721805247823 */ /* 0x000fe20000000000 */
[----:B------:R-:W-:Y:S01]  /*8390*/  IMAD.SHL.U32 R5, R168, 0x4, RZ ;  /* 0x00000004a8057824 */ /* 0x000fe200078e00ff */
[----:B0-----:R-:W-:Y:S01]  /*83a0*/  PRMT R13, R7, 0x7632, R13 ;  /* 0x00007632070d7816 */ /* 0x001fe2000000000d */
[----:B------:R-:W-:Y:S01]  /*83b0*/  STG.E.U16 desc[UR20][R18.64], R7 ;  /* 0x0000000712007986 */ /* 0x000fe2000c101514 */
[----:B------:R-:W-:Y:S01]  /*83c0*/  PRMT R9, R46, 0x7632, R9 ;  /* 0x000076322e097816 */ /* 0x000fe20000000009 */
[----:B------:R-:W-:Y:S01]  /*83d0*/  IMAD.HI R0, R168, 0x4, RZ ;  /* 0x00000004a8007827 */ /* 0x000fe200078e02ff */
[----:B-1----:R-:W-:Y:S01]  /*83e0*/  PRMT R15, R44, 0x7632, R15 ;  /* 0x000076322c0f7816 */ /* 0x002fe2000000000f */
[----:B------:R-:W-:Y:S02]  /*83f0*/  STG.E.U16 desc[UR20][R20.64], R13 ;  /* 0x0000000d14007986 */ /* 0x000fe4000c101514 */
[----:B------:R-:W-:-:S02]  /*8400*/  IMAD.SHL.U32 R6, R169, 0x2, RZ ;  /* 0x00000002a9067824 */ /* 0x000fc400078e00ff */
[----:B------:R-:W-:Y:S03]  /*8410*/  STG.E.U16 desc[UR20][R22.64], R44 ;  /* 0x0000002c16007986 */ /* 0x000fe6000c101514 */
[----:B------:R-:W-:Y:S01]  /*8420*/  LOP3.LUT R6, R6, 0x1f8, RZ, 0xc0, !PT ;  /* 0x000001f806067812 */ /* 0x000fe200078ec0ff */
[----:B------:R-:W-:Y:S04]  /*8430*/  STG.E.U16 desc[UR20][R24.64], R15 ;  /* 0x0000000f18007986 */ /* 0x000fe8000c101514 */
[----:B------:R-:W-:Y:S04]  /*8440*/  STG.E.U16 desc[UR20][R26.64], R45 ;  /* 0x0000002d1a007986 */ /* 0x000fe8000c101514 */
[----:B------:R-:W-:Y:S04]  /*8450*/  STG.E.U16 desc[UR20][R28.64], R8 ;  /* 0x000000081c007986 */ /* 0x000fe8000c101514 */
[----:B------:R-:W-:Y:S04]  /*8460*/  STG.E.U16 desc[UR20][R30.64], R46 ;  /* 0x0000002e1e007986 */ /* 0x000fe8000c101514 */
[----:B------:R0:W-:Y:S04]  /*8470*/  STG.E.U16 desc[UR20][R32.64], R9 ;  /* 0x0000000920007986 */ /* 0x0001e8000c101514 */
[----:B------:R-:W-:Y:S04]  /*8480*/  STG.E.U16 desc[UR20][R34.64], R47 ;  /* 0x0000002f22007986 */ /* 0x000fe8000c101514 */
[----:B------:R1:W-:Y:S01]  /*8490*/  STG.E.U16 desc[UR20][R2.64], R10 ;  /* 0x0000000a02007986 */ /* 0x0003e2000c101514 */
[----:B------:R-:W-:Y:S08]  /*84a0*/  BAR.SYNC.DEFER_BLOCKING 0x0 ;  /* 0x0000000000007b1d */ /* 0x000ff00000010000 */
[----:B0-----:R-:W1:Y:S01]  /*84b0*/  LDC.64 R8, c[0x0][0x230] ;  /* 0x00008c00ff087b82 */ /* 0x001e620000000a00 */
[----:B------:R-:W-:Y:S04]  /*84c0*/  STS.64 [R6+UR25], R36 ;  /* 0x0000002406007988 */ /* 0x000fe80008000a19 */
[----:B------:R-:W-:Y:S03]  /*84d0*/  STS.64 [R6+UR25+0x200], R38 ;  /* 0x0002002606007988 */ /* 0x000fe60008000a19 */
[----:B------:R-:W-:Y:S01]  /*84e0*/  BAR.SYNC.DEFER_BLOCKING 0x0 ;  /* 0x0000000000007b1d */ /* 0x000fe20000010000 */
[----:B-1----:R-:W-:-:S04]  /*84f0*/  IADD3 R2, P0, P1, R5, UR6, R8 ;  /* 0x0000000605027c10 */ /* 0x002fc8000f91e008 */
[----:B------:R-:W-:Y:S01]  /*8500*/  IADD3.X R3, R0, UR5, R9, P0, P1 ;  /* 0x0000000500037c10 */ /* 0x000fe200087e2409 */
[----:B------:R-:W0:Y:S04]  /*8510*/  LDS R7, [R40] ;  /* 0x0000000028077984 */ /* 0x000e280000000800 */
[----:B0-----:R-:W-:Y:S01]  /*8520*/  STG.E desc[UR20][R2.64], R7 ;  /* 0x0000000702007986 */ /* 0x001fe2000c101914 */
[----:B------:R-:W-:Y:S05]  /*8530*/  EXIT ;  /* 0x000000000000794d */ /* 0x000fea0003800000 */
.L_x_2:
[----:B------:R-:W-:-:S00]  /*8540*/  BRA `(.L_x_2) ;  /* 0xfffffffc00fc7947 */ /* 0x000fc0000383ffff */
[----:B------:R-:W-:-:S00]  /*8550*/  NOP ;  /* 0x0000000000007918 */ /* 0x000fc00000000000 */
        /* <DEDUP_REMOVED lines=10> */
.L_x_3:


//--------------------- .nv.global.init           --------------------------
	.section	.nv.global.init,"aw",@progbits
.nv.global.init:
	.type		_$_str,@object
	.size		_$_str,(.L_0 - _$_str)
_$_str:
        /*0000*/ 	.byte	0x5f, 0x5f, 0x43, 0x55, 0x44, 0x41, 0x5f, 0x46, 0x54, 0x5a, 0x00
.L_0:


//--------------------- .nv.shared.attn_fwd       --------------------------
	.section	.nv.shared.attn_fwd,"aw",@nobits
	.sectionflags	@""
	.align	16
	.zero		1024


//--------------------- .nv.shared.reserved.0     --------------------------
	.section	.nv.shared.reserved.0,"aw",@nobits
	.weak		__nv_reservedSMEM_offset_0_alias
	.size		__nv_reservedSMEM_offset_0_alias, 0, 0
	.other		__nv_reservedSMEM_offset_0_alias,@"STO_CUDA_RESERVED_SHARED STV_DEFAULT"
__nv_reservedSMEM_offset_0_alias:
	.zero		0


//--------------------- .nv.constant0.attn_fwd    --------------------------
	.section	.nv.constant0.attn_fwd,"a",@progbits
	.sectionflags	@""
	.align	4
.nv.constant0.attn_fwd:
	.zero		664


//--------------------- SYMBOLS --------------------------

	.type		.nv.reservedSmem.offset0,@object
	.size		.nv.reservedSmem.offset0,0x4
